	.target	sm_90a

	.elftype	@"ET_EXEC"


//--------------------- .note.nv.tkinfo           --------------------------
	.section	.note.nv.tkinfo,"",@"SHT_NOTE"
	.sectionflags	@"SHF_NOTE_NV_TKINFO"
	.tkinfo
        /*0018*/ 	.word	0x00000002
        /*0030*/ 	.string	""
        /*0030*/ 	.string	"ptxas"
        /*0030*/ 	.string	"Cuda compilation tools, release 13.0, V13.0.88"
        /*0030*/ 	.string	"Build cuda_13.0.r13.0/compiler.36424714_0"
        /*0030*/ 	.string	"-arch sm_90a -m 64 "



//--------------------- .note.nv.cuinfo           --------------------------
	.section	.note.nv.cuinfo,"",@"SHT_NOTE"
	.sectionflags	@"SHF_NOTE_NV_CUINFO"
        /*0018*/ 	.short	0x0002
        /*001a*/ 	.short	0x005a
        /*001c*/ 	.short	0x0082
	.zero		2


//--------------------- .nv.info                  --------------------------
	.section	.nv.info,"",@"SHT_CUDA_INFO"
	.align	4


	//----- nvinfo : EIATTR_REGCOUNT
	.align		4
        /*0000*/ 	.byte	0x04, 0x2f
        /*0002*/ 	.short	(.L_16 - .L_15)
	.align		4
.L_15:
        /*0004*/ 	.word	index@(_ZN7cutlass13device_kernelINS_4gemm6kernel13GemmUniversalIN4cute5tupleIJiiiiEEENS1_10collective13CollectiveMmaINS1_39MainloopSm90TmaGmmaRmemAWarpSpecializedILi5ENS5_IJNS4_1CILi1EEESB_SB_EEENS1_32KernelTmaWarpSpecializedPingpongEEENS5_IJNSA_ILi64EEENSA_ILi256EEENSA_ILi32EEEEEEfNS5_IJSB_llEEEfNS5_IJlSB_lEEENS4_8TiledMMAINS4_8MMA_AtomIJNS4_4SM904GMMA30MMA_64x256x8_F32TF32TF32_RS_TNILNSO_7ScaleInE1ELSQ_1EEEEEENS4_6LayoutISC_NS5_IJNSA_ILi0EEESU_SU_EEEEENS5_IJNS4_10UnderscoreESX_SX_EEEEENS4_13SM90_TMA_LOADENS4_14ComposedLayoutINS4_7SwizzleILi1ELi4ELi3EEENS4_18smem_ptr_flag_bitsILi32EEENST_INS5_IJNSA_ILi8EEES16_EEENS5_IJSB_S16_EEEEEEENS4_9Copy_AtomIJNS4_39AutoVectorizingCopyWithAssumedAlignmentILi128EEEfEEENS4_8identityES10_NS11_INS12_ILi3ELi4ELi3EEES15_NST_INS5_IJS16_SH_EEENS5_IJSH_SB_EEEEEEEvS1F_EENS_8epilogue10collective6detail29Sm90TmaWarpSpecializedAdapterINS1N_15DefaultEpilogueIfSK_SK_NS1M_6thread17LinearCombinationIfLi1EffLNS1R_9ScaleType4KindE0ELNS_15FloatRoundStyleE2EfEENS1_15EpilogueDefaultEEEEEvvEEEEvNT_6ParamsE)
        /*0008*/ 	.word	0x000000a8


	//----- nvinfo : EIATTR_FRAME_SIZE
	.align		4
.L_16:
        /*000c*/ 	.byte	0x04, 0x11
        /*000e*/ 	.short	(.L_18 - .L_17)
	.align		4
.L_17:
        /*0010*/ 	.word	index@(_ZN7cutlass13device_kernelINS_4gemm6kernel13GemmUniversalIN4cute5tupleIJiiiiEEENS1_10collective13CollectiveMmaINS1_39MainloopSm90TmaGmmaRmemAWarpSpecializedILi5ENS5_IJNS4_1CILi1EEESB_SB_EEENS1_32KernelTmaWarpSpecializedPingpongEEENS5_IJNSA_ILi64EEENSA_ILi256EEENSA_ILi32EEEEEEfNS5_IJSB_llEEEfNS5_IJlSB_lEEENS4_8TiledMMAINS4_8MMA_AtomIJNS4_4SM904GMMA30MMA_64x256x8_F32TF32TF32_RS_TNILNSO_7ScaleInE1ELSQ_1EEEEEENS4_6LayoutISC_NS5_IJNSA_ILi0EEESU_SU_EEEEENS5_IJNS4_10UnderscoreESX_SX_EEEEENS4_13SM90_TMA_LOADENS4_14ComposedLayoutINS4_7SwizzleILi1ELi4ELi3EEENS4_18smem_ptr_flag_bitsILi32EEENST_INS5_IJNSA_ILi8EEES16_EEENS5_IJSB_S16_EEEEEEENS4_9Copy_AtomIJNS4_39AutoVectorizingCopyWithAssumedAlignmentILi128EEEfEEENS4_8identityES10_NS11_INS12_ILi3ELi4ELi3EEES15_NST_INS5_IJS16_SH_EEENS5_IJSH_SB_EEEEEEEvS1F_EENS_8epilogue10collective6detail29Sm90TmaWarpSpecializedAdapterINS1N_15DefaultEpilogueIfSK_SK_NS1M_6thread17LinearCombinationIfLi1EffLNS1R_9ScaleType4KindE0ELNS_15FloatRoundStyleE2EfEENS1_15EpilogueDefaultEEEEEvvEEEEvNT_6ParamsE)
        /*0014*/ 	.word	0x00000000


	//----- nvinfo : EIATTR_MIN_STACK_SIZE
	.align		4
.L_18:
        /*0018*/ 	.byte	0x04, 0x12
        /*001a*/ 	.short	(.L_20 - .L_19)
	.align		4
.L_19:
        /*001c*/ 	.word	index@(_ZN7cutlass13device_kernelINS_4gemm6kernel13GemmUniversalIN4cute5tupleIJiiiiEEENS1_10collective13CollectiveMmaINS1_39MainloopSm90TmaGmmaRmemAWarpSpecializedILi5ENS5_IJNS4_1CILi1EEESB_SB_EEENS1_32KernelTmaWarpSpecializedPingpongEEENS5_IJNSA_ILi64EEENSA_ILi256EEENSA_ILi32EEEEEEfNS5_IJSB_llEEEfNS5_IJlSB_lEEENS4_8TiledMMAINS4_8MMA_AtomIJNS4_4SM904GMMA30MMA_64x256x8_F32TF32TF32_RS_TNILNSO_7ScaleInE1ELSQ_1EEEEEENS4_6LayoutISC_NS5_IJNSA_ILi0EEESU_SU_EEEEENS5_IJNS4_10UnderscoreESX_SX_EEEEENS4_13SM90_TMA_LOADENS4_14ComposedLayoutINS4_7SwizzleILi1ELi4ELi3EEENS4_18smem_ptr_flag_bitsILi32EEENST_INS5_IJNSA_ILi8EEES16_EEENS5_IJSB_S16_EEEEEEENS4_9Copy_AtomIJNS4_39AutoVectorizingCopyWithAssumedAlignmentILi128EEEfEEENS4_8identityES10_NS11_INS12_ILi3ELi4ELi3EEES15_NST_INS5_IJS16_SH_EEENS5_IJSH_SB_EEEEEEEvS1F_EENS_8epilogue10collective6detail29Sm90TmaWarpSpecializedAdapterINS1N_15DefaultEpilogueIfSK_SK_NS1M_6thread17LinearCombinationIfLi1EffLNS1R_9ScaleType4KindE0ELNS_15FloatRoundStyleE2EfEENS1_15EpilogueDefaultEEEEEvvEEEEvNT_6ParamsE)
        /*0020*/ 	.word	0x00000000
.L_20:


//--------------------- .nv.compat                --------------------------
	.section	.nv.compat,"",@"SHT_CUDA_COMPAT_INFO"
	.align	4
        /*0000*/ 	.byte	0x02, 0x09, 0x01, 0x00, 0x02, 0x02, 0x04, 0x00, 0x02, 0x05, 0x05, 0x00, 0x03, 0x07, 0x01, 0x01
        /*0010*/ 	.byte	0x02, 0x03, 0x01, 0x00, 0x02, 0x06, 0x01, 0x00, 0x04, 0x0b, 0x08, 0x00, 0x00, 0x00, 0x00, 0x00
        /*0020*/ 	.byte	0x00, 0x00, 0x00, 0x00


//--------------------- .nv.info._ZN7cutlass13device_kernelINS_4gemm6kernel13GemmUniversalIN4cute5tupleIJiiiiEEENS1_10collective13CollectiveMmaINS1_39MainloopSm90TmaGmmaRmemAWarpSpecializedILi5ENS5_IJNS4_1CILi1EEESB_SB_EEENS1_32KernelTmaWarpSpecializedPingpongEEENS5_IJNSA_ILi64EEENSA_ILi256EEENSA_ILi32EEEEEEfNS5_IJSB_llEEEfNS5_IJlSB_lEEENS4_8TiledMMAINS4_8MMA_AtomIJNS4_4SM904GMMA30MMA_64x256x8_F32TF32TF32_RS_TNILNSO_7ScaleInE1ELSQ_1EEEEEENS4_6LayoutISC_NS5_IJNSA_ILi0EEESU_SU_EEEEENS5_IJNS4_10UnderscoreESX_SX_EEEEENS4_13SM90_TMA_LOADENS4_14ComposedLayoutINS4_7SwizzleILi1ELi4ELi3EEENS4_18smem_ptr_flag_bitsILi32EEENST_INS5_IJNSA_ILi8EEES16_EEENS5_IJSB_S16_EEEEEEENS4_9Copy_AtomIJNS4_39AutoVectorizingCopyWithAssumedAlignmentILi128EEEfEEENS4_8identityES10_NS11_INS12_ILi3ELi4ELi3EEES15_NST_INS5_IJS16_SH_EEENS5_IJSH_SB_EEEEEEEvS1F_EENS_8epilogue10collective6detail29Sm90TmaWarpSpecializedAdapterINS1N_15DefaultEpilogueIfSK_SK_NS1M_6thread17LinearCombinationIfLi1EffLNS1R_9ScaleType4KindE0ELNS_15FloatRoundStyleE2EfEENS1_15EpilogueDefaultEEEEEvvEEEEvNT_6ParamsE --------------------------
	.section	.nv.info._ZN7cutlass13device_kernelINS_4gemm6kernel13GemmUniversalIN4cute5tupleIJiiiiEEENS1_10collective13CollectiveMmaINS1_39MainloopSm90TmaGmmaRmemAWarpSpecializedILi5ENS5_IJNS4_1CILi1EEESB_SB_EEENS1_32KernelTmaWarpSpecializedPingpongEEENS5_IJNSA_ILi64EEENSA_ILi256EEENSA_ILi32EEEEEEfNS5_IJSB_llEEEfNS5_IJlSB_lEEENS4_8TiledMMAINS4_8MMA_AtomIJNS4_4SM904GMMA30MMA_64x256x8_F32TF32TF32_RS_TNILNSO_7ScaleInE1ELSQ_1EEEEEENS4_6LayoutISC_NS5_IJNSA_ILi0EEESU_SU_EEEEENS5_IJNS4_10UnderscoreESX_SX_EEEEENS4_13SM90_TMA_LOADENS4_14ComposedLayoutINS4_7SwizzleILi1ELi4ELi3EEENS4_18smem_ptr_flag_bitsILi32EEENST_INS5_IJNSA_ILi8EEES16_EEENS5_IJSB_S16_EEEEEEENS4_9Copy_AtomIJNS4_39AutoVectorizingCopyWithAssumedAlignmentILi128EEEfEEENS4_8identityES10_NS11_INS12_ILi3ELi4ELi3EEES15_NST_INS5_IJS16_SH_EEENS5_IJSH_SB_EEEEEEEvS1F_EENS_8epilogue10collective6detail29Sm90TmaWarpSpecializedAdapterINS1N_15DefaultEpilogueIfSK_SK_NS1M_6thread17LinearCombinationIfLi1EffLNS1R_9ScaleType4KindE0ELNS_15FloatRoundStyleE2EfEENS1_15EpilogueDefaultEEEEEvvEEEEvNT_6ParamsE,"",@"SHT_CUDA_INFO"
	.sectionflags	@""
	.align	4


	//----- nvinfo : EIATTR_CUDA_API_VERSION
	.align		4
        /*0000*/ 	.byte	0x04, 0x37
        /*0002*/ 	.short	(.L_22 - .L_21)
.L_21:
        /*0004*/ 	.word	0x00000082


	//----- nvinfo : EIATTR_KPARAM_INFO
	.align		4
.L_22:
        /*0008*/ 	.byte	0x04, 0x17
        /*000a*/ 	.short	(.L_24 - .L_23)
.L_23:
        /*000c*/ 	.word	0x00000000
        /*0010*/ 	.short	0x0000
        /*0012*/ 	.short	0x0070
        /*0014*/ 	.byte	0x00, 0xf0, 0x01, 0x10


	//----- nvinfo : EIATTR_SPARSE_MMA_MASK
	.align		4
.L_24:
        /*0018*/ 	.byte	0x03, 0x50
        /*001a*/ 	.short	0x0000


	//----- nvinfo : EIATTR_MAXREG_COUNT
	.align		4
        /*001c*/ 	.byte	0x03, 0x1b
        /*001e*/ 	.short	0x00a8


	//----- nvinfo : EIATTR_NUM_BARRIERS
	.align		4
        /*0020*/ 	.byte	0x02, 0x4c
        /*0022*/ 	.byte	0x01
	.zero		1


	//----- nvinfo : EIATTR_EXTERNS
	.align		4
        /*0024*/ 	.byte	0x04, 0x0f
        /*0026*/ 	.short	(.L_26 - .L_25)


	//   ....[0]....
	.align		4
.L_25:
        /*0028*/ 	.word	index@(__assertfail)


	//----- nvinfo : EIATTR_MERCURY_ISA_VERSION
	.align		4
.L_26:
        /*002c*/ 	.byte	0x03, 0x5f
        /*002e*/ 	.short	0x0101


	//----- nvinfo : EIATTR_INT_WARP_WIDE_INSTR_OFFSETS
	.align		4
        /*0030*/ 	.byte	0x04, 0x31
        /*0032*/ 	.short	(.L_28 - .L_27)


	//   ....[0]....
.L_27:
        /*0034*/ 	.word	0x000004b0


	//   ....[1]....
        /*0038*/ 	.word	0x000004c0


	//   ....[2]....
        /*003c*/ 	.word	0x00000530


	//   ....[3]....
        /*0040*/ 	.word	0x00000540


	//   ....[4]....
        /*0044*/ 	.word	0x00000550


	//   ....[5]....
        /*0048*/ 	.word	0x00000570


	//   ....[6]....
        /*004c*/ 	.word	0x000005d0


	//   ....[7]....
        /*0050*/ 	.word	0x000005f0


	//----- nvinfo : EIATTR_COOP_GROUP_MASK_REGIDS
	.align		4
.L_28:
        /*0054*/ 	.byte	0x04, 0x29
        /*0056*/ 	.short	(.L_30 - .L_29)


	//   ....[0]....
.L_29:
        /*0058*/ 	.word	0xffffffff


	//   ....[1]....
        /*005c*/ 	.word	0xffffffff


	//   ....[2]....
        /*0060*/ 	.word	0xffffffff


	//   ....[3]....
        /*0064*/ 	.word	0xffffffff


	//   ....[4]....
        /*0068*/ 	.word	0xffffffff


	//   ....[5]....
        /*006c*/ 	.word	0xffffffff


	//   ....[6]....
        /*0070*/ 	.word	0x0500000f


	//----- nvinfo : EIATTR_COOP_GROUP_INSTR_OFFSETS
	.align		4
.L_30:
        /*0074*/ 	.byte	0x04, 0x28
        /*0076*/ 	.short	(.L_32 - .L_31)


	//   ....[0]....
.L_31:
        /*0078*/ 	.word	0x00000050


	//   ....[1]....
        /*007c*/ 	.word	0x00000080


	//   ....[2]....
        /*0080*/ 	.word	0x00000180


	//   ....[3]....
        /*0084*/ 	.word	0x000003b0


	//   ....[4]....
        /*0088*/ 	.word	0x000003f0


	//   ....[5]....
        /*008c*/ 	.word	0x00000430


	//   ....[6]....
        /*0090*/ 	.word	0x0000abc0


	//----- nvinfo : EIATTR_REG_RECONFIG
	.align		4
.L_32:
        /*0094*/ 	.byte	0x01, 0x54
	.zero		2


	//----- nvinfo : EIATTR_SYSCALL_OFFSETS
	.align		4
        /*0098*/ 	.byte	0x04, 0x46
        /*009a*/ 	.short	(.L_34 - .L_33)


	//   ....[0]....
.L_33:
        /*009c*/ 	.word	0x00001670


	//   ....[1]....
        /*00a0*/ 	.word	0x000017b0


	//   ....[2]....
        /*00a4*/ 	.word	0x000018a0


	//   ....[3]....
        /*00a8*/ 	.word	0x00009920


	//   ....[4]....
        /*00ac*/ 	.word	0x00009a50


	//----- nvinfo : EIATTR_MBARRIER_INSTR_OFFSETS
	.align		4
.L_34:
        /*00b0*/ 	.byte	0x04, 0x39
        /*00b2*/ 	.short	(.L_36 - .L_35)


	//   ....[0]....
.L_35:
        /*00b4*/ 	.word	0x00000300
        /*00b8*/ 	.word	0x000000ff
        /*00bc*/ 	.word	0x00000000
        /*00c0*/ 	.short	0x0100
        /*00c2*/ 	.byte	0x05
	.zero		1


	//   ....[1]....
        /*00c4*/ 	.word	0x00000310
        /*00c8*/ 	.word	0x000000ff
        /*00cc*/ 	.word	0x00000028
        /*00d0*/ 	.short	0x0100
        /*00d2*/ 	.byte	0x05
	.zero		1


	//   ....[2]....
        /*00d4*/ 	.word	0x00000320
        /*00d8*/ 	.word	0x000000ff
        /*00dc*/ 	.word	0x00000008
        /*00e0*/ 	.short	0x0100
        /*00e2*/ 	.byte	0x05
	.zero		1


	//   ....[3]....
        /*00e4*/ 	.word	0x00000330
        /*00e8*/ 	.word	0x000000ff
        /*00ec*/ 	.word	0x00000030
        /*00f0*/ 	.short	0x0100
        /*00f2*/ 	.byte	0x05
	.zero		1


	//   ....[4]....
        /*00f4*/ 	.word	0x00000340
        /*00f8*/ 	.word	0x000000ff
        /*00fc*/ 	.word	0x00000010
        /*0100*/ 	.short	0x0100
        /*0102*/ 	.byte	0x05
	.zero		1


	//   ....[5]....
        /*0104*/ 	.word	0x00000350
        /*0108*/ 	.word	0x000000ff
        /*010c*/ 	.word	0x00000038
        /*0110*/ 	.short	0x0100
        /*0112*/ 	.byte	0x05
	.zero		1


	//   ....[6]....
        /*0114*/ 	.word	0x00000360
        /*0118*/ 	.word	0x000000ff
        /*011c*/ 	.word	0x00000018
        /*0120*/ 	.short	0x0100
        /*0122*/ 	.byte	0x05
	.zero		1


	//   ....[7]....
        /*0124*/ 	.word	0x00000370
        /*0128*/ 	.word	0x000000ff
        /*012c*/ 	.word	0x00000040
        /*0130*/ 	.short	0x0100
        /*0132*/ 	.byte	0x05
	.zero		1


	//   ....[8]....
        /*0134*/ 	.word	0x00000380
        /*0138*/ 	.word	0x000000ff
        /*013c*/ 	.word	0x00000020
        /*0140*/ 	.short	0x0100
        /*0142*/ 	.byte	0x05
	.zero		1


	//   ....[9]....
        /*0144*/ 	.word	0x00000390
        /*0148*/ 	.word	0x000000ff
        /*014c*/ 	.word	0x00000048
        /*0150*/ 	.short	0x0100
        /*0152*/ 	.byte	0x05
	.zero		1


	//   ....[10]....
        /*0154*/ 	.word	0x00000610
        /*0158*/ 	.word	0x000000ff
        /*015c*/ 	.word	0x00000080
        /*0160*/ 	.short	0x0100
        /*0162*/ 	.byte	0x05
	.zero		1


	//   ....[11]....
        /*0164*/ 	.word	0x00000620
        /*0168*/ 	.word	0x000000ff
        /*016c*/ 	.word	0x00000088
        /*0170*/ 	.short	0x0100
        /*0172*/ 	.byte	0x05
	.zero		1


	//   ....[12]....
        /*0174*/ 	.word	0x00000670
        /*0178*/ 	.word	0x000000ff
        /*017c*/ 	.word	0x00000060
        /*0180*/ 	.short	0x0100
        /*0182*/ 	.byte	0x0a
	.zero		1


	//   ....[13]....
        /*0184*/ 	.word	0x00000690
        /*0188*/ 	.word	0x000000ff
        /*018c*/ 	.word	0x00000068
        /*0190*/ 	.short	0x0100
        /*0192*/ 	.byte	0x0a
	.zero		1


	//   ....[14]....
        /*0194*/ 	.word	0x000006a0
        /*0198*/ 	.word	0x000000ff
        /*019c*/ 	.word	0x00000070
        /*01a0*/ 	.short	0x0100
        /*01a2*/ 	.byte	0x0a
	.zero		1


	//   ....[15]....
        /*01a4*/ 	.word	0x000006b0
        /*01a8*/ 	.word	0x000000ff
        /*01ac*/ 	.word	0x00000078
        /*01b0*/ 	.short	0x0100
        /*01b2*/ 	.byte	0x0a
	.zero		1


	//   ....[16]....
        /*01b4*/ 	.word	0x00001520
        /*01b8*/ 	.word	0x000000a7
        /*01bc*/ 	.word	0x00000000
        /*01c0*/ 	.short	0x010a
        /*01c2*/ 	.byte	0x2f
	.zero		1


	//   ....[17]....
        /*01c4*/ 	.word	0x00001950
        /*01c8*/ 	.word	0x00000003
        /*01cc*/ 	.word	0x00000000
        /*01d0*/ 	.short	0x010a
        /*01d2*/ 	.byte	0x3f
	.zero		1


	//   ....[18]....
        /*01d4*/ 	.word	0x00001990
        /*01d8*/ 	.word	0x00000003
        /*01dc*/ 	.word	0x00000000
        /*01e0*/ 	.short	0x010a
        /*01e2*/ 	.byte	0x3f
	.zero		1


	//   ....[19]....
        /*01e4*/ 	.word	0x00001ad0
        /*01e8*/ 	.word	0x00000004
        /*01ec*/ 	.word	0x00000000
        /*01f0*/ 	.short	0x010a
        /*01f2*/ 	.byte	0x3f
	.zero		1


	//   ....[20]....
        /*01f4*/ 	.word	0x00001e50
        /*01f8*/ 	.word	0x00000004
        /*01fc*/ 	.word	0x00000000
        /*0200*/ 	.short	0x010a
        /*0202*/ 	.byte	0x3f
	.zero		1


	//   ....[21]....
        /*0204*/ 	.word	0x00002020
        /*0208*/ 	.word	0x0000000a
        /*020c*/ 	.word	0x00000000
        /*0210*/ 	.short	0x010a
        /*0212*/ 	.byte	0x3f
	.zero		1


	//   ....[22]....
        /*0214*/ 	.word	0x000021e0
        /*0218*/ 	.word	0x000000ff
        /*021c*/ 	.word	0x00000000
        /*0220*/ 	.short	0x0101
        /*0222*/ 	.byte	0x06
	.zero		1


	//   ....[23]....
        /*0224*/ 	.word	0x00002390
        /*0228*/ 	.word	0x0000000a
        /*022c*/ 	.word	0x00000000
        /*0230*/ 	.short	0x010a
        /*0232*/ 	.byte	0x3f
	.zero		1


	//   ....[24]....
        /*0234*/ 	.word	0x00002700
        /*0238*/ 	.word	0x000000ff
        /*023c*/ 	.word	0x00000000
        /*0240*/ 	.short	0x0101
        /*0242*/ 	.byte	0x04
	.zero		1


	//   ....[25]....
        /*0244*/ 	.word	0x00002860
        /*0248*/ 	.word	0x00000000
        /*024c*/ 	.word	0x00000000
        /*0250*/ 	.short	0x0101
        /*0252*/ 	.byte	0x28
	.zero		1


	//   ....[26]....
        /*0254*/ 	.word	0x00002920
        /*0258*/ 	.word	0x000000ff
        /*025c*/ 	.word	0x00000000
        /*0260*/ 	.short	0x0101
        /*0262*/ 	.byte	0x06
	.zero		1


	//   ....[27]....
        /*0264*/ 	.word	0x000029e0
        /*0268*/ 	.word	0x000000a7
        /*026c*/ 	.word	0x00000010
        /*0270*/ 	.short	0x010a
        /*0272*/ 	.byte	0x2f
	.zero		1


	//   ....[28]....
        /*0274*/ 	.word	0x00008f50
        /*0278*/ 	.word	0x00000004
        /*027c*/ 	.word	0x00000000
        /*0280*/ 	.short	0x0101
        /*0282*/ 	.byte	0x28
	.zero		1


	//   ....[29]....
        /*0284*/ 	.word	0x00009b90
        /*0288*/ 	.word	0x00000007
        /*028c*/ 	.word	0x00000028
        /*0290*/ 	.short	0x010a
        /*0292*/ 	.byte	0x3f
	.zero		1


	//   ....[30]....
        /*0294*/ 	.word	0x0000a160
        /*0298*/ 	.word	0x00000000
        /*029c*/ 	.word	0x00000088
        /*02a0*/ 	.short	0x0101
        /*02a2*/ 	.byte	0x3f
	.zero		1


	//   ....[31]....
        /*02a4*/ 	.word	0x0000a890
        /*02a8*/ 	.word	0x00000005
        /*02ac*/ 	.word	0x00000000
        /*02b0*/ 	.short	0x010a
        /*02b2*/ 	.byte	0x3f
	.zero		1


	//   ....[32]....
        /*02b4*/ 	.word	0x0000a910
        /*02b8*/ 	.word	0x00000007
        /*02bc*/ 	.word	0x00000000
        /*02c0*/ 	.short	0x010a
        /*02c2*/ 	.byte	0x3f
	.zero		1


	//   ....[33]....
        /*02c4*/ 	.word	0x0000a9a0
        /*02c8*/ 	.word	0x00000006
        /*02cc*/ 	.word	0x00000000
        /*02d0*/ 	.short	0x010a
        /*02d2*/ 	.byte	0x3f
	.zero		1


	//   ....[34]....
        /*02d4*/ 	.word	0x0000aa30
        /*02d8*/ 	.word	0x00000007
        /*02dc*/ 	.word	0x00000000
        /*02e0*/ 	.short	0x010a
        /*02e2*/ 	.byte	0x3f
	.zero		1


	//   ....[35]....
        /*02e4*/ 	.word	0x0000aac0
        /*02e8*/ 	.word	0x00000003
        /*02ec*/ 	.word	0x00000000
        /*02f0*/ 	.short	0x010a
        /*02f2*/ 	.byte	0x3f
	.zero		1


	//   ....[36]....
        /*02f4*/ 	.word	0x0000ab30
        /*02f8*/ 	.word	0x00000003
        /*02fc*/ 	.word	0x00000000
        /*0300*/ 	.short	0x010a
        /*0302*/ 	.byte	0x3f
	.zero		1


	//   ....[37]....
        /*0304*/ 	.word	0x0000abf0
        /*0308*/ 	.word	0x00000003
        /*030c*/ 	.word	0x00000000
        /*0310*/ 	.short	0x010a
        /*0312*/ 	.byte	0x3f
	.zero		1


	//   ....[38]....
        /*0314*/ 	.word	0x0000ac40
        /*0318*/ 	.word	0x00000004
        /*031c*/ 	.word	0x00000000
        /*0320*/ 	.short	0x010a
        /*0322*/ 	.byte	0x3f
	.zero		1


	//   ....[39]....
        /*0324*/ 	.word	0x0000ac90
        /*0328*/ 	.word	0x0000000a
        /*032c*/ 	.word	0x00000000
        /*0330*/ 	.short	0x010a
        /*0332*/ 	.byte	0x3f
	.zero		1


	//   ....[40]....
        /*0334*/ 	.word	0x0000acf0
        /*0338*/ 	.word	0x00000003
        /*033c*/ 	.word	0x00000010
        /*0340*/ 	.short	0x010a
        /*0342*/ 	.byte	0x3f
	.zero		1


	//   ....[41]....
        /*0344*/ 	.word	0x0000adc0
        /*0348*/ 	.word	0x00000007
        /*034c*/ 	.word	0x00000028
        /*0350*/ 	.short	0x010a
        /*0352*/ 	.byte	0x3f
	.zero		1


	//   ....[42]....
        /*0354*/ 	.word	0x0000ae90
        /*0358*/ 	.word	0x00000005
        /*035c*/ 	.word	0x00000000
        /*0360*/ 	.short	0x010a
        /*0362*/ 	.byte	0x3f
	.zero		1


	//   ....[43]....
        /*0364*/ 	.word	0x0000aee0
        /*0368*/ 	.word	0x00000007
        /*036c*/ 	.word	0x00000000
        /*0370*/ 	.short	0x010a
        /*0372*/ 	.byte	0x3f
	.zero		1


	//   ....[44]....
        /*0374*/ 	.word	0x0000af30
        /*0378*/ 	.word	0x00000006
        /*037c*/ 	.word	0x00000000
        /*0380*/ 	.short	0x010a
        /*0382*/ 	.byte	0x3f
	.zero		1


	//   ....[45]....
        /*0384*/ 	.word	0x0000af80
        /*0388*/ 	.word	0x00000007
        /*038c*/ 	.word	0x00000000
        /*0390*/ 	.short	0x010a
        /*0392*/ 	.byte	0x3f
	.zero		1


	//----- nvinfo : EIATTR_NUM_MBARRIERS
	.align		4
.L_36:
        /*0394*/ 	.byte	0x03, 0x38
        /*0396*/ 	.short	0x0010


	//----- nvinfo : EIATTR_EXIT_INSTR_OFFSETS
	.align		4
        /*0398*/ 	.byte	0x04, 0x1c
        /*039a*/ 	.short	(.L_38 - .L_37)


	//   ....[0]....
.L_37:
        /*039c*/ 	.word	0x000011e0


	//   ....[1]....
        /*03a0*/ 	.word	0x00001240


	//   ....[2]....
        /*03a4*/ 	.word	0x000095a0


	//   ....[3]....
        /*03a8*/ 	.word	0x000095d0


	//   ....[4]....
        /*03ac*/ 	.word	0x0000ab10


	//----- nvinfo : EIATTR_MAX_THREADS
	.align		4
.L_38:
        /*03b0*/ 	.byte	0x04, 0x05
        /*03b2*/ 	.short	(.L_40 - .L_39)
.L_39:
        /*03b4*/ 	.word	0x00000180
        /*03b8*/ 	.word	0x00000001
        /*03bc*/ 	.word	0x00000001


	//----- nvinfo : EIATTR_CRS_STACK_SIZE
	.align		4
.L_40:
        /*03c0*/ 	.byte	0x04, 0x1e
        /*03c2*/ 	.short	(.L_42 - .L_41)
.L_41:
        /*03c4*/ 	.word	0x00000000


	//----- nvinfo : EIATTR_CBANK_PARAM_SIZE
	.align		4
.L_42:
        /*03c8*/ 	.byte	0x03, 0x19
        /*03ca*/ 	.short	0x0470


	//----- nvinfo : EIATTR_PARAM_CBANK
	.align		4
        /*03cc*/ 	.byte	0x04, 0x0a
        /*03ce*/ 	.short	(.L_44 - .L_43)
	.align		4
.L_43:
        /*03d0*/ 	.word	index@(.nv.constant0._ZN7cutlass13device_kernelINS_4gemm6kernel13GemmUniversalIN4cute5tupleIJiiiiEEENS1_10collective13CollectiveMmaINS1_39MainloopSm90TmaGmmaRmemAWarpSpecializedILi5ENS5_IJNS4_1CILi1EEESB_SB_EEENS1_32KernelTmaWarpSpecializedPingpongEEENS5_IJNSA_ILi64EEENSA_ILi256EEENSA_ILi32EEEEEEfNS5_IJSB_llEEEfNS5_IJlSB_lEEENS4_8TiledMMAINS4_8MMA_AtomIJNS4_4SM904GMMA30MMA_64x256x8_F32TF32TF32_RS_TNILNSO_7ScaleInE1ELSQ_1EEEEEENS4_6LayoutISC_NS5_IJNSA_ILi0EEESU_SU_EEEEENS5_IJNS4_10UnderscoreESX_SX_EEEEENS4_13SM90_TMA_LOADENS4_14ComposedLayoutINS4_7SwizzleILi1ELi4ELi3EEENS4_18smem_ptr_flag_bitsILi32EEENST_INS5_IJNSA_ILi8EEES16_EEENS5_IJSB_S16_EEEEEEENS4_9Copy_AtomIJNS4_39AutoVectorizingCopyWithAssumedAlignmentILi128EEEfEEENS4_8identityES10_NS11_INS12_ILi3ELi4ELi3EEES15_NST_INS5_IJS16_SH_EEENS5_IJSH_SB_EEEEEEEvS1F_EENS_8epilogue10collective6detail29Sm90TmaWarpSpecializedAdapterINS1N_15DefaultEpilogueIfSK_SK_NS1M_6thread17LinearCombinationIfLi1EffLNS1R_9ScaleType4KindE0ELNS_15FloatRoundStyleE2EfEENS1_15EpilogueDefaultEEEEEvvEEEEvNT_6ParamsE)
        /*03d4*/ 	.short	0x0210
        /*03d6*/ 	.short	0x0470


	//----- nvinfo : EIATTR_SW_WAR
	.align		4
.L_44:
        /*03d8*/ 	.byte	0x04, 0x36
        /*03da*/ 	.short	(.L_46 - .L_45)
.L_45:
        /*03dc*/ 	.word	0x00000008
.L_46:


//--------------------- .nv.callgraph             --------------------------
	.section	.nv.callgraph,"",@"SHT_CUDA_CALLGRAPH"
	.align	4
	.sectionentsize	8
	.align		4
        /*0000*/ 	.word	0x00000000
	.align		4
        /*0004*/ 	.word	0xffffffff
	.align		4
        /*0008*/ 	.word	index@(_ZN7cutlass13device_kernelINS_4gemm6kernel13GemmUniversalIN4cute5tupleIJiiiiEEENS1_10collective13CollectiveMmaINS1_39MainloopSm90TmaGmmaRmemAWarpSpecializedILi5ENS5_IJNS4_1CILi1EEESB_SB_EEENS1_32KernelTmaWarpSpecializedPingpongEEENS5_IJNSA_ILi64EEENSA_ILi256EEENSA_ILi32EEEEEEfNS5_IJSB_llEEEfNS5_IJlSB_lEEENS4_8TiledMMAINS4_8MMA_AtomIJNS4_4SM904GMMA30MMA_64x256x8_F32TF32TF32_RS_TNILNSO_7ScaleInE1ELSQ_1EEEEEENS4_6LayoutISC_NS5_IJNSA_ILi0EEESU_SU_EEEEENS5_IJNS4_10UnderscoreESX_SX_EEEEENS4_13SM90_TMA_LOADENS4_14ComposedLayoutINS4_7SwizzleILi1ELi4ELi3EEENS4_18smem_ptr_flag_bitsILi32EEENST_INS5_IJNSA_ILi8EEES16_EEENS5_IJSB_S16_EEEEEEENS4_9Copy_AtomIJNS4_39AutoVectorizingCopyWithAssumedAlignmentILi128EEEfEEENS4_8identityES10_NS11_INS12_ILi3ELi4ELi3EEES15_NST_INS5_IJS16_SH_EEENS5_IJSH_SB_EEEEEEEvS1F_EENS_8epilogue10collective6detail29Sm90TmaWarpSpecializedAdapterINS1N_15DefaultEpilogueIfSK_SK_NS1M_6thread17LinearCombinationIfLi1EffLNS1R_9ScaleType4KindE0ELNS_15FloatRoundStyleE2EfEENS1_15EpilogueDefaultEEEEEvvEEEEvNT_6ParamsE)
	.align		4
        /*000c*/ 	.word	index@(__assertfail)
	.align		4
        /*0010*/ 	.word	0x00000000
	.align		4
        /*0014*/ 	.word	0xfffffffe
	.align		4
        /*0018*/ 	.word	0x00000000
	.align		4
        /*001c*/ 	.word	0xfffffffd
	.align		4
        /*0020*/ 	.word	0x00000000
	.align		4
        /*0024*/ 	.word	0xfffffffc


//--------------------- .nv.constant4             --------------------------
	.section	.nv.constant4,"a",@progbits
	.align	8
	.align		8
.nv.constant4:
        /*0000*/ 	.dword	__assertfail
	.align		8
        /*0008*/ 	.dword	__unnamed_1
	.align		8
        /*0010*/ 	.dword	__unnamed_2
	.align		8
        /*0018*/ 	.dword	_ZN40_INTERNAL_ff638a49_4_k_cu_1aaea84b_344084cuda3std3__45__cpo5beginE
	.align		8
        /*0020*/ 	.dword	_ZN40_INTERNAL_ff638a49_4_k_cu_1aaea84b_344084cuda3std3__45__cpo3endE
	.align		8
        /*0028*/ 	.dword	_ZN40_INTERNAL_ff638a49_4_k_cu_1aaea84b_344084cuda3std3__45__cpo6cbeginE
	.align		8
        /*0030*/ 	.dword	_ZN40_INTERNAL_ff638a49_4_k_cu_1aaea84b_344084cuda3std3__45__cpo4cendE
	.align		8
        /*0038*/ 	.dword	_ZN40_INTERNAL_ff638a49_4_k_cu_1aaea84b_344084cuda3std3__442_GLOBAL__N__ff638a49_4_k_cu_1aaea84b_344086ignoreE
	.align		8
        /*0040*/ 	.dword	_ZN40_INTERNAL_ff638a49_4_k_cu_1aaea84b_344084cuda3std3__419piecewise_constructE
	.align		8
        /*0048*/ 	.dword	_ZN40_INTERNAL_ff638a49_4_k_cu_1aaea84b_344084cuda3std3__48in_placeE
	.align		8
        /*0050*/ 	.dword	_ZN40_INTERNAL_ff638a49_4_k_cu_1aaea84b_344084cuda3std6ranges3__45__cpo4swapE
	.align		8
        /*0058*/ 	.dword	_ZN40_INTERNAL_ff638a49_4_k_cu_1aaea84b_344084cuda3std6ranges3__45__cpo9iter_moveE
	.align		8
        /*0060*/ 	.dword	_ZN40_INTERNAL_ff638a49_4_k_cu_1aaea84b_344084cute7productE
	.align		8
        /*0068*/ 	.dword	_ZN40_INTERNAL_ff638a49_4_k_cu_1aaea84b_344084cute1_E
	.align		8
        /*0070*/ 	.dword	$str$24
	.align		8
        /*0078*/ 	.dword	$str$25


//--------------------- .text._ZN7cutlass13device_kernelINS_4gemm6kernel13GemmUniversalIN4cute5tupleIJiiiiEEENS1_10collective13CollectiveMmaINS1_39MainloopSm90TmaGmmaRmemAWarpSpecializedILi5ENS5_IJNS4_1CILi1EEESB_SB_EEENS1_32KernelTmaWarpSpecializedPingpongEEENS5_IJNSA_ILi64EEENSA_ILi256EEENSA_ILi32EEEEEEfNS5_IJSB_llEEEfNS5_IJlSB_lEEENS4_8TiledMMAINS4_8MMA_AtomIJNS4_4SM904GMMA30MMA_64x256x8_F32TF32TF32_RS_TNILNSO_7ScaleInE1ELSQ_1EEEEEENS4_6LayoutISC_NS5_IJNSA_ILi0EEESU_SU_EEEEENS5_IJNS4_10UnderscoreESX_SX_EEEEENS4_13SM90_TMA_LOADENS4_14ComposedLayoutINS4_7SwizzleILi1ELi4ELi3EEENS4_18smem_ptr_flag_bitsILi32EEENST_INS5_IJNSA_ILi8EEES16_EEENS5_IJSB_S16_EEEEEEENS4_9Copy_AtomIJNS4_39AutoVectorizingCopyWithAssumedAlignmentILi128EEEfEEENS4_8identityES10_NS11_INS12_ILi3ELi4ELi3EEES15_NST_INS5_IJS16_SH_EEENS5_IJSH_SB_EEEEEEEvS1F_EENS_8epilogue10collective6detail29Sm90TmaWarpSpecializedAdapterINS1N_15DefaultEpilogueIfSK_SK_NS1M_6thread17LinearCombinationIfLi1EffLNS1R_9ScaleType4KindE0ELNS_15FloatRoundStyleE2EfEENS1_15EpilogueDefaultEEEEEvvEEEEvNT_6ParamsE --------------------------
	.section	.text._ZN7cutlass13device_kernelINS_4gemm6kernel13GemmUniversalIN4cute5tupleIJiiiiEEENS1_10collective13CollectiveMmaINS1_39MainloopSm90TmaGmmaRmemAWarpSpecializedILi5ENS5_IJNS4_1CILi1EEESB_SB_EEENS1_32KernelTmaWarpSpecializedPingpongEEENS5_IJNSA_ILi64EEENSA_ILi256EEENSA_ILi32EEEEEEfNS5_IJSB_llEEEfNS5_IJlSB_lEEENS4_8TiledMMAINS4_8MMA_AtomIJNS4_4SM904GMMA30MMA_64x256x8_F32TF32TF32_RS_TNILNSO_7ScaleInE1ELSQ_1EEEEEENS4_6LayoutISC_NS5_IJNSA_ILi0EEESU_SU_EEEEENS5_IJNS4_10UnderscoreESX_SX_EEEEENS4_13SM90_TMA_LOADENS4_14ComposedLayoutINS4_7SwizzleILi1ELi4ELi3EEENS4_18smem_ptr_flag_bitsILi32EEENST_INS5_IJNSA_ILi8EEES16_EEENS5_IJSB_S16_EEEEEEENS4_9Copy_AtomIJNS4_39AutoVectorizingCopyWithAssumedAlignmentILi128EEEfEEENS4_8identityES10_NS11_INS12_ILi3ELi4ELi3EEES15_NST_INS5_IJS16_SH_EEENS5_IJSH_SB_EEEEEEEvS1F_EENS_8epilogue10collective6detail29Sm90TmaWarpSpecializedAdapterINS1N_15DefaultEpilogueIfSK_SK_NS1M_6thread17LinearCombinationIfLi1EffLNS1R_9ScaleType4KindE0ELNS_15FloatRoundStyleE2EfEENS1_15EpilogueDefaultEEEEEvvEEEEvNT_6ParamsE,"ax",@progbits
	.align	128
.text._ZN7cutlass13device_kernelINS_4gemm6kernel13GemmUniversalIN4cute5tupleIJiiiiEEENS1_10collective13CollectiveMmaINS1_39MainloopSm90TmaGmmaRmemAWarpSpecializedILi5ENS5_IJNS4_1CILi1EEESB_SB_EEENS1_32KernelTmaWarpSpecializedPingpongEEENS5_IJNSA_ILi64EEENSA_ILi256EEENSA_ILi32EEEEEEfNS5_IJSB_llEEEfNS5_IJlSB_lEEENS4_8TiledMMAINS4_8MMA_AtomIJNS4_4SM904GMMA30MMA_64x256x8_F32TF32TF32_RS_TNILNSO_7ScaleInE1ELSQ_1EEEEEENS4_6LayoutISC_NS5_IJNSA_ILi0EEESU_SU_EEEEENS5_IJNS4_10UnderscoreESX_SX_EEEEENS4_13SM90_TMA_LOADENS4_14ComposedLayoutINS4_7SwizzleILi1ELi4ELi3EEENS4_18smem_ptr_flag_bitsILi32EEENST_INS5_IJNSA_ILi8EEES16_EEENS5_IJSB_S16_EEEEEEENS4_9Copy_AtomIJNS4_39AutoVectorizingCopyWithAssumedAlignmentILi128EEEfEEENS4_8identityES10_NS11_INS12_ILi3ELi4ELi3EEES15_NST_INS5_IJS16_SH_EEENS5_IJSH_SB_EEEEEEEvS1F_EENS_8epilogue10collective6detail29Sm90TmaWarpSpecializedAdapterINS1N_15DefaultEpilogueIfSK_SK_NS1M_6thread17LinearCombinationIfLi1EffLNS1R_9ScaleType4KindE0ELNS_15FloatRoundStyleE2EfEENS1_15EpilogueDefaultEEEEEvvEEEEvNT_6ParamsE:
        .type           _ZN7cutlass13device_kernelINS_4gemm6kernel13GemmUniversalIN4cute5tupleIJiiiiEEENS1_10collective13CollectiveMmaINS1_39MainloopSm90TmaGmmaRmemAWarpSpecializedILi5ENS5_IJNS4_1CILi1EEESB_SB_EEENS1_32KernelTmaWarpSpecializedPingpongEEENS5_IJNSA_ILi64EEENSA_ILi256EEENSA_ILi32EEEEEEfNS5_IJSB_llEEEfNS5_IJlSB_lEEENS4_8TiledMMAINS4_8MMA_AtomIJNS4_4SM904GMMA30MMA_64x256x8_F32TF32TF32_RS_TNILNSO_7ScaleInE1ELSQ_1EEEEEENS4_6LayoutISC_NS5_IJNSA_ILi0EEESU_SU_EEEEENS5_IJNS4_10UnderscoreESX_SX_EEEEENS4_13SM90_TMA_LOADENS4_14ComposedLayoutINS4_7SwizzleILi1ELi4ELi3EEENS4_18smem_ptr_flag_bitsILi32EEENST_INS5_IJNSA_ILi8EEES16_EEENS5_IJSB_S16_EEEEEEENS4_9Copy_AtomIJNS4_39AutoVectorizingCopyWithAssumedAlignmentILi128EEEfEEENS4_8identityES10_NS11_INS12_ILi3ELi4ELi3EEES15_NST_INS5_IJS16_SH_EEENS5_IJSH_SB_EEEEEEEvS1F_EENS_8epilogue10collective6detail29Sm90TmaWarpSpecializedAdapterINS1N_15DefaultEpilogueIfSK_SK_NS1M_6thread17LinearCombinationIfLi1EffLNS1R_9ScaleType4KindE0ELNS_15FloatRoundStyleE2EfEENS1_15EpilogueDefaultEEEEEvvEEEEvNT_6ParamsE,@function
        .size           _ZN7cutlass13device_kernelINS_4gemm6kernel13GemmUniversalIN4cute5tupleIJiiiiEEENS1_10collective13CollectiveMmaINS1_39MainloopSm90TmaGmmaRmemAWarpSpecializedILi5ENS5_IJNS4_1CILi1EEESB_SB_EEENS1_32KernelTmaWarpSpecializedPingpongEEENS5_IJNSA_ILi64EEENSA_ILi256EEENSA_ILi32EEEEEEfNS5_IJSB_llEEEfNS5_IJlSB_lEEENS4_8TiledMMAINS4_8MMA_AtomIJNS4_4SM904GMMA30MMA_64x256x8_F32TF32TF32_RS_TNILNSO_7ScaleInE1ELSQ_1EEEEEENS4_6LayoutISC_NS5_IJNSA_ILi0EEESU_SU_EEEEENS5_IJNS4_10UnderscoreESX_SX_EEEEENS4_13SM90_TMA_LOADENS4_14ComposedLayoutINS4_7SwizzleILi1ELi4ELi3EEENS4_18smem_ptr_flag_bitsILi32EEENST_INS5_IJNSA_ILi8EEES16_EEENS5_IJSB_S16_EEEEEEENS4_9Copy_AtomIJNS4_39AutoVectorizingCopyWithAssumedAlignmentILi128EEEfEEENS4_8identityES10_NS11_INS12_ILi3ELi4ELi3EEES15_NST_INS5_IJS16_SH_EEENS5_IJSH_SB_EEEEEEEvS1F_EENS_8epilogue10collective6detail29Sm90TmaWarpSpecializedAdapterINS1N_15DefaultEpilogueIfSK_SK_NS1M_6thread17LinearCombinationIfLi1EffLNS1R_9ScaleType4KindE0ELNS_15FloatRoundStyleE2EfEENS1_15EpilogueDefaultEEEEEvvEEEEvNT_6ParamsE,(.L_x_342 - _ZN7cutlass13device_kernelINS_4gemm6kernel13GemmUniversalIN4cute5tupleIJiiiiEEENS1_10collective13CollectiveMmaINS1_39MainloopSm90TmaGmmaRmemAWarpSpecializedILi5ENS5_IJNS4_1CILi1EEESB_SB_EEENS1_32KernelTmaWarpSpecializedPingpongEEENS5_IJNSA_ILi64EEENSA_ILi256EEENSA_ILi32EEEEEEfNS5_IJSB_llEEEfNS5_IJlSB_lEEENS4_8TiledMMAINS4_8MMA_AtomIJNS4_4SM904GMMA30MMA_64x256x8_F32TF32TF32_RS_TNILNSO_7ScaleInE1ELSQ_1EEEEEENS4_6LayoutISC_NS5_IJNSA_ILi0EEESU_SU_EEEEENS5_IJNS4_10UnderscoreESX_SX_EEEEENS4_13SM90_TMA_LOADENS4_14ComposedLayoutINS4_7SwizzleILi1ELi4ELi3EEENS4_18smem_ptr_flag_bitsILi32EEENST_INS5_IJNSA_ILi8EEES16_EEENS5_IJSB_S16_EEEEEEENS4_9Copy_AtomIJNS4_39AutoVectorizingCopyWithAssumedAlignmentILi128EEEfEEENS4_8identityES10_NS11_INS12_ILi3ELi4ELi3EEES15_NST_INS5_IJS16_SH_EEENS5_IJSH_SB_EEEEEEEvS1F_EENS_8epilogue10collective6detail29Sm90TmaWarpSpecializedAdapterINS1N_15DefaultEpilogueIfSK_SK_NS1M_6thread17LinearCombinationIfLi1EffLNS1R_9ScaleType4KindE0ELNS_15FloatRoundStyleE2EfEENS1_15EpilogueDefaultEEEEEvvEEEEvNT_6ParamsE)
        .other          _ZN7cutlass13device_kernelINS_4gemm6kernel13GemmUniversalIN4cute5tupleIJiiiiEEENS1_10collective13CollectiveMmaINS1_39MainloopSm90TmaGmmaRmemAWarpSpecializedILi5ENS5_IJNS4_1CILi1EEESB_SB_EEENS1_32KernelTmaWarpSpecializedPingpongEEENS5_IJNSA_ILi64EEENSA_ILi256EEENSA_ILi32EEEEEEfNS5_IJSB_llEEEfNS5_IJlSB_lEEENS4_8TiledMMAINS4_8MMA_AtomIJNS4_4SM904GMMA30MMA_64x256x8_F32TF32TF32_RS_TNILNSO_7ScaleInE1ELSQ_1EEEEEENS4_6LayoutISC_NS5_IJNSA_ILi0EEESU_SU_EEEEENS5_IJNS4_10UnderscoreESX_SX_EEEEENS4_13SM90_TMA_LOADENS4_14ComposedLayoutINS4_7SwizzleILi1ELi4ELi3EEENS4_18smem_ptr_flag_bitsILi32EEENST_INS5_IJNSA_ILi8EEES16_EEENS5_IJSB_S16_EEEEEEENS4_9Copy_AtomIJNS4_39AutoVectorizingCopyWithAssumedAlignmentILi128EEEfEEENS4_8identityES10_NS11_INS12_ILi3ELi4ELi3EEES15_NST_INS5_IJS16_SH_EEENS5_IJSH_SB_EEEEEEEvS1F_EENS_8epilogue10collective6detail29Sm90TmaWarpSpecializedAdapterINS1N_15DefaultEpilogueIfSK_SK_NS1M_6thread17LinearCombinationIfLi1EffLNS1R_9ScaleType4KindE0ELNS_15FloatRoundStyleE2EfEENS1_15EpilogueDefaultEEEEEvvEEEEvNT_6ParamsE,@"STO_CUDA_ENTRY STV_DEFAULT"
_ZN7cutlass13device_kernelINS_4gemm6kernel13GemmUniversalIN4cute5tupleIJiiiiEEENS1_10collective13CollectiveMmaINS1_39MainloopSm90TmaGmmaRmemAWarpSpecializedILi5ENS5_IJNS4_1CILi1EEESB_SB_EEENS1_32KernelTmaWarpSpecializedPingpongEEENS5_IJNSA_ILi64EEENSA_ILi256EEENSA_ILi32EEEEEEfNS5_IJSB_llEEEfNS5_IJlSB_lEEENS4_8TiledMMAINS4_8MMA_AtomIJNS4_4SM904GMMA30MMA_64x256x8_F32TF32TF32_RS_TNILNSO_7ScaleInE1ELSQ_1EEEEEENS4_6LayoutISC_NS5_IJNSA_ILi0EEESU_SU_EEEEENS5_IJNS4_10UnderscoreESX_SX_EEEEENS4_13SM90_TMA_LOADENS4_14ComposedLayoutINS4_7SwizzleILi1ELi4ELi3EEENS4_18smem_ptr_flag_bitsILi32EEENST_INS5_IJNSA_ILi8EEES16_EEENS5_IJSB_S16_EEEEEEENS4_9Copy_AtomIJNS4_39AutoVectorizingCopyWithAssumedAlignmentILi128EEEfEEENS4_8identityES10_NS11_INS12_ILi3ELi4ELi3EEES15_NST_INS5_IJS16_SH_EEENS5_IJSH_SB_EEEEEEEvS1F_EENS_8epilogue10collective6detail29Sm90TmaWarpSpecializedAdapterINS1N_15DefaultEpilogueIfSK_SK_NS1M_6thread17LinearCombinationIfLi1EffLNS1R_9ScaleType4KindE0ELNS_15FloatRoundStyleE2EfEENS1_15EpilogueDefaultEEEEEvvEEEEvNT_6ParamsE:
[----:B------:R-:W0:Y:S01]  /*0000*/  LDC R1, c[0x0][0x28] ;  /* 0x00000a00ff017b82 */ /* 0x000e220000000800 */
[----:B------:R-:W1:Y:S01]  /*0010*/  S2R R0, SR_TID.X ;  /* 0x0000000000007919 */ /* 0x000e620000002100 */
[----:B------:R-:W-:Y:S01]  /*0020*/  ELECT P0, URZ, PT ;  /* 0x00000000003f782f */ /* 0x000fe20003800000 */
[----:B------:R-:W-:Y:S01]  /*0030*/  BSSY B0, `(.L_x_0) ;  /* 0x0000014000007945 */ /* 0x000fe20003800000 */
[----:B-1----:R-:W-:-:S05]  /*0040*/  SHF.R.U32.HI R2, RZ, 0x5, R0 ;  /* 0x00000005ff027819 */ /* 0x002fca0000011600 */
[----:B------:R-:W1:Y:S02]  /*0050*/  SHFL.IDX PT, R3, R2, RZ, 0x1f ;  /* 0x00001fff02037589 */ /* 0x000e6400000e0000 */
[----:B-1----:R-:W-:Y:S02]  /*0060*/  R2UR UR4, R3 ;  /* 0x00000000030472ca */ /* 0x002fe400000e0000 */
[----:B------:R-:W-:-:S05]  /*0070*/  SHF.R.U32.HI R3, RZ, 0x7, R0 ;  /* 0x00000007ff037819 */ /* 0x000fca0000011600 */
[----:B------:R1:W2:Y:S06]  /*0080*/  SHFL.IDX PT, R4, R3, RZ, 0x1f ;  /* 0x00001fff03047589 */ /* 0x0002ac00000e0000 */
[----:B------:R-:W-:Y:S02]  /*0090*/  USHF.R.S32.HI UR5, URZ, 0x1f, UR4 ;  /* 0x0000001f3f057899 */ /* 0x000fe40008011404 */
[----:B------:R-:W-:Y:S02]  /*00a0*/  ISETP.NE.OR P0, PT, RZ, UR4, !P0 ;  /* 0x00000004ff007c0c */ /* 0x000fe4000c705670 */
[----:B------:R-:W-:-:S04]  /*00b0*/  ULEA.HI UR5, UR5, UR4, URZ, 0x2 ;  /* 0x0000000405057291 */ /* 0x000fc8000f8f103f */
[----:B------:R-:W-:-:S04]  /*00c0*/  ULOP3.LUT UR5, UR5, 0xfffffffc, URZ, 0xc0, !UPT ;  /* 0xfffffffc05057892 */ /* 0x000fc8000f8ec03f */
[----:B------:R-:W-:-:S03]  /*00d0*/  UIADD3 UR4, UR4, -UR5, URZ ;  /* 0x8000000504047290 */ /* 0x000fc6000fffe03f */
[----:B01----:R-:W-:Y:S09]  /*00e0*/  @P0 BRA `(.L_x_1) ;  /* 0x0000000000200947 */ /* 0x003ff20003800000 */
[----:B------:R-:W-:Y:S02]  /*00f0*/  ULDC.64 UR6, c[0x0][0x198] ;  /* 0x0000660000067ab9 */ /* 0x000fe40000000a00 */
[----:B------:R-:W-:Y:S02]  /*0100*/  UIADD3 UR8, UP0, UR6, 0xf0, URZ ;  /* 0x000000f006087890 */ /* 0x000fe4000ff1e03f */
[----:B------:R-:W-:Y:S02]  /*0110*/  UIADD3 UR6, UP1, UR6, 0x1f0, URZ ;  /* 0x000001f006067890 */ /* 0x000fe4000ff3e03f */
[----:B------:R-:W-:Y:S02]  /*0120*/  UIADD3.X UR9, URZ, UR7, URZ, UP0, !UPT ;  /* 0x000000073f097290 */ /* 0x000fe400087fe43f */
[----:B------:R-:W-:-:S07]  /*0130*/  UIADD3.X UR7, URZ, UR7, URZ, UP1, !UPT ;  /* 0x000000073f077290 */ /* 0x000fce0008ffe43f */
[----:B------:R0:W-:Y:S02]  /*0140*/  UTMACCTL.PF [UR8] ;  /* 0x00000000080079b9 */ /* 0x0001e40008040000 */
[----:B------:R0:W-:Y:S02]  /*0150*/  UTMACCTL.PF [UR6] ;  /* 0x00000000060079b9 */ /* 0x0001e40008040000 */
[----:B0-----:R-:W-:Y:S01]  /*0160*/  NOP ;  /* 0x0000000000007918 */ /* 0x001fe20000000000 */
.L_x_1:
[----:B------:R-:W-:Y:S05]  /*0170*/  BSYNC B0 ;  /* 0x0000000000007941 */ /* 0x000fea0003800000 */
.L_x_0:
[----:B------:R-:W0:Y:S01]  /*0180*/  SHFL.IDX PT, R5, R2, RZ, 0x1f ;  /* 0x00001fff02057589 */ /* 0x000e2200000e0000 */
[----:B--2---:R-:W-:Y:S01]  /*0190*/  R2UR UR13, R4 ;  /* 0x00000000040d72ca */ /* 0x004fe200000e0000 */
[----:B------:R-:W-:-:S04]  /*01a0*/  UISETP.NE.AND UP0, UPT, UR4, 0x3, UPT ;  /* 0x000000030400788c */ /* 0x000fc8000bf05270 */
[----:B------:R-:W-:-:S08]  /*01b0*/  UISETP.EQ.OR UP0, UPT, UR4, URZ, !UP0 ;  /* 0x0000003f0400728c */ /* 0x000fd0000c702670 */
[----:B------:R-:W-:Y:S02]  /*01c0*/  UIADD3 UR12, UR13, -0x1, URZ ;  /* 0xffffffff0d0c7890 */ /* 0x000fe4000fffe03f */
[----:B------:R-:W-:Y:S02]  /*01d0*/  UISETP.EQ.AND UP0, UPT, UR13, URZ, UP0 ;  /* 0x0000003f0d00728c */ /* 0x000fe40008702270 */
[----:B------:R-:W-:Y:S02]  /*01e0*/  UISETP.GE.U32.AND UP1, UPT, UR12, 0x2, UPT ;  /* 0x000000020c00788c */ /* 0x000fe4000bf26070 */
[----:B------:R-:W-:Y:S01]  /*01f0*/  USEL UR49, URZ, 0x1, !UP0 ;  /* 0x000000013f317887 */ /* 0x000fe2000c000000 */
[----:B0-----:R-:W-:-:S03]  /*0200*/  ISETP.NE.AND P0, PT, R5, RZ, PT ;  /* 0x000000ff0500720c */ /* 0x001fc60003f05270 */
[----:B------:R-:W-:-:S10]  /*0210*/  USEL UR49, UR49, 0x2, UP1 ;  /* 0x0000000231317887 */ /* 0x000fd40008800000 */
[----:B------:R-:W-:Y:S05]  /*0220*/  @P0 BRA `(.L_x_2) ;  /* 0x0000000000600947 */ /* 0x000fea0003800000 */
[----:B------:R-:W0:Y:S01]  /*0230*/  S2UR UR6, SR_CgaCtaId ;  /* 0x00000000000679c3 */ /* 0x000e220000008800 */
[----:B------:R-:W-:Y:S01]  /*0240*/  UMOV UR5, 0x400 ;  /* 0x0000040000057882 */ /* 0x000fe20000000000 */
[----:B------:R-:W-:Y:S01]  /*0250*/  UMOV UR7, 0x1 ;  /* 0x0000000100077882 */ /* 0x000fe20000000000 */
[----:B------:R-:W-:Y:S01]  /*0260*/  UMOV UR8, 0x80 ;  /* 0x0000008000087882 */ /* 0x000fe20000000000 */
[----:B------:R-:W-:Y:S01]  /*0270*/  ELECT P0, URZ, PT ;  /* 0x00000000003f782f */ /* 0x000fe20003800000 */
[----:B------:R-:W-:-:S04]  /*0280*/  UIADD3 UR8, -UR8, 0x100000, URZ ;  /* 0x0010000008087890 */ /* 0x000fc8000fffe13f */
[----:B------:R-:W-:Y:S02]  /*0290*/  USHF.L.U32 UR9, UR8, 0xb, URZ ;  /* 0x0000000b08097899 */ /* 0x000fe4000800063f */
[----:B------:R-:W-:Y:S02]  /*02a0*/  USHF.L.U32 UR8, UR8, 0x1, URZ ;  /* 0x0000000108087899 */ /* 0x000fe4000800063f */
[----:B0-----:R-:W-:Y:S02]  /*02b0*/  ULEA UR5, UR6, UR5, 0x18 ;  /* 0x0000000506057291 */ /* 0x001fe4000f8ec03f */
[----:B------:R-:W-:-:S04]  /*02c0*/  UIADD3 UR6, -UR7, 0x100000, URZ ;  /* 0x0010000007067890 */ /* 0x000fc8000fffe13f */
[----:B------:R-:W-:Y:S02]  /*02d0*/  USHF.L.U32 UR7, UR6, 0xb, URZ ;  /* 0x0000000b06077899 */ /* 0x000fe4000800063f */
[----:B------:R-:W-:Y:S01]  /*02e0*/  USHF.L.U32 UR6, UR6, 0x1, URZ ;  /* 0x0000000106067899 */ /* 0x000fe2000800063f */
[----:B------:R-:W0:Y:S11]  /*02f0*/  FENCE.VIEW.ASYNC.S ;  /* 0x00000000000073c6 */ /* 0x000e360000000000 */
[----:B0-----:R0:W1:Y:S01]  /*0300*/  SYNCS.EXCH.64 URZ, [UR5], UR6 ;  /* 0x00000006053f75b2 */ /* 0x0010620008000100 */
[----:B------:R0:W2:Y:S01]  /*0310*/  SYNCS.EXCH.64 URZ, [UR5+0x28], UR8 ;  /* 0x00002808053f75b2 */ /* 0x0000a20008000100 */
[----:B------:R0:W3:Y:S01]  /*0320*/  SYNCS.EXCH.64 URZ, [UR5+0x8], UR6 ;  /* 0x00000806053f75b2 */ /* 0x0000e20008000100 */
[----:B------:R0:W4:Y:S01]  /*0330*/  SYNCS.EXCH.64 URZ, [UR5+0x30], UR8 ;  /* 0x00003008053f75b2 */ /* 0x0001220008000100 */
[----:B------:R0:W0:Y:S01]  /*0340*/  SYNCS.EXCH.64 URZ, [UR5+0x10], UR6 ;  /* 0x00001006053f75b2 */ /* 0x0000220008000100 */
[----:B------:R0:W0:Y:S01]  /*0350*/  SYNCS.EXCH.64 URZ, [UR5+0x38], UR8 ;  /* 0x00003808053f75b2 */ /* 0x0000220008000100 */
[----:B------:R0:W0:Y:S01]  /*0360*/  SYNCS.EXCH.64 URZ, [UR5+0x18], UR6 ;  /* 0x00001806053f75b2 */ /* 0x0000220008000100 */
[----:B------:R0:W0:Y:S01]  /*0370*/  SYNCS.EXCH.64 URZ, [UR5+0x40], UR8 ;  /* 0x00004008053f75b2 */ /* 0x0000220008000100 */
[----:B------:R0:W0:Y:S01]  /*0380*/  SYNCS.EXCH.64 URZ, [UR5+0x20], UR6 ;  /* 0x00002006053f75b2 */ /* 0x0000220008000100 */
[----:B------:R0:W0:Y:S01]  /*0390*/  SYNCS.EXCH.64 URZ, [UR5+0x48], UR8 ;  /* 0x00004808053f75b2 */ /* 0x0000220008000100 */
[----:B------:R-:W-:Y:S01]  /*03a0*/  NOP ;  /* 0x0000000000007918 */ /* 0x000fe20000000000 */
.L_x_2:
[----:B------:R-:W5:Y:S01]  /*03b0*/  SHFL.IDX PT, R5, R2, RZ, 0x1f ;  /* 0x00001fff02057589 */ /* 0x000f6200000e0000 */
[----:B------:R-:W-:Y:S01]  /*03c0*/  ELECT P0, URZ, PT ;  /* 0x00000000003f782f */ /* 0x000fe20003800000 */
[----:B------:R-:W-:Y:S01]  /*03d0*/  NOP ;  /* 0x0000000000007918 */ /* 0x000fe20000000000 */
[----:B------:R-:W-:Y:S01]  /*03e0*/  ELECT P1, URZ, PT ;  /* 0x00000000003f782f */ /* 0x000fe20003820000 */
[----:B------:R-:W1:Y:S01]  /*03f0*/  SHFL.IDX PT, R4, R2, RZ, 0x1f ;  /* 0x00001fff02047589 */ /* 0x000e6200000e0000 */
[----:B0-----:R-:W-:Y:S01]  /*0400*/  UMOV UR6, 0x20 ;  /* 0x0000002000067882 */ /* 0x001fe20000000000 */
[----:B------:R-:W-:Y:S01]  /*0410*/  UMOV UR9, 0x80 ;  /* 0x0000008000097882 */ /* 0x000fe20000000000 */
[----:B------:R-:W-:Y:S01]  /*0420*/  NOP ;  /* 0x0000000000007918 */ /* 0x000fe20000000000 */
[----:B------:R0:W2:Y:S01]  /*0430*/  SHFL.IDX PT, R2, R3, RZ, 0x1f ;  /* 0x00001fff03027589 */ /* 0x0000a200000e0000 */
[----:B------:R-:W-:Y:S01]  /*0440*/  ULDC.64 UR54, c[0x0][0x208] ;  /* 0x0000820000367ab9 */ /* 0x000fe20000000a00 */
[----:B0-----:R-:W-:-:S04]  /*0450*/  SHF.R.S32.HI R3, RZ, 0x1f, R0 ;  /* 0x0000001fff037819 */ /* 0x001fc80000011400 */
[----:B------:R-:W-:Y:S02]  /*0460*/  LEA.HI R3, R3, R0, RZ, 0x7 ;  /* 0x0000000003037211 */ /* 0x000fe400078f38ff */
[----:B-----5:R-:W-:Y:S02]  /*0470*/  ISETP.NE.OR P0, PT, R5, RZ, !P0 ;  /* 0x000000ff0500720c */ /* 0x020fe40004705670 */
[----:B------:R-:W-:Y:S02]  /*0480*/  LOP3.LUT R3, R3, 0xffffff80, RZ, 0xc0, !PT ;  /* 0xffffff8003037812 */ /* 0x000fe400078ec0ff */
[----:B-1----:R-:W-:-:S03]  /*0490*/  ISETP.NE.OR P1, PT, R4, RZ, !P1 ;  /* 0x000000ff0400720c */ /* 0x002fc60004f25670 */
[----:B------:R-:W-:-:S06]  /*04a0*/  IMAD.IADD R24, R0, 0x1, -R3 ;  /* 0x0000000100187824 */ /* 0x000fcc00078e0a03 */
[----:B------:R-:W-:-:S04]  /*04b0*/  VOTEU.ALL UP0, P0 ;  /* 0x00000000003f7886 */ /* 0x000fc80000000000 */
[----:B------:R-:W-:Y:S01]  /*04c0*/  VOTEU.ALL UP1, P1 ;  /* 0x00000000003f7886 */ /* 0x000fe20000820000 */
[----:B------:R-:W0:Y:S01]  /*04d0*/  @!UP0 S2UR UR8, SR_CgaCtaId ;  /* 0x00000000000889c3 */ /* 0x000e220000008800 */
[----:B------:R-:W-:Y:S01]  /*04e0*/  @!UP0 UMOV UR5, 0x400 ;  /* 0x0000040000058882 */ /* 0x000fe20000000000 */
[----:B------:R-:W-:-:S04]  /*04f0*/  @!UP0 UIADD3 UR6, -UR6, 0x100000, URZ ;  /* 0x0010000006068890 */ /* 0x000fc8000fffe13f */
[----:B------:R-:W-:Y:S02]  /*0500*/  @!UP0 USHF.L.U32 UR7, UR6, 0xb, URZ ;  /* 0x0000000b06078899 */ /* 0x000fe4000800063f */
[----:B------:R-:W-:Y:S01]  /*0510*/  @!UP0 USHF.L.U32 UR6, UR6, 0x1, URZ ;  /* 0x0000000106068899 */ /* 0x000fe2000800063f */
[----:B------:R-:W-:Y:S01]  /*0520*/  @!UP1 UMOV UR10, 0x400 ;  /* 0x00000400000a9882 */ /* 0x000fe20000000000 */
[----:B------:R-:W-:Y:S01]  /*0530*/  VOTEU.ALL UP2, P1 ;  /* 0x00000000003f7886 */ /* 0x000fe20000840000 */
[----:B------:R-:W-:Y:S01]  /*0540*/  VOTEU.ALL UP3, P1 ;  /* 0x00000000003f7886 */ /* 0x000fe20000860000 */
[----:B------:R-:W-:Y:S01]  /*0550*/  VOTEU.ALL UP4, P1 ;  /* 0x00000000003f7886 */ /* 0x000fe20000880000 */
[----:B------:R-:W1:Y:S01]  /*0560*/  @!UP1 S2UR UR11, SR_CgaCtaId ;  /* 0x00000000000b99c3 */ /* 0x000e620000008800 */
[----:B------:R-:W-:Y:S01]  /*0570*/  VOTEU.ALL UP5, P1 ;  /* 0x00000000003f7886 */ /* 0x000fe200008a0000 */
[----:B------:R-:W-:Y:S01]  /*0580*/  ISETP.NE.AND P1, PT, RZ, UR13, PT ;  /* 0x0000000dff007c0c */ /* 0x000fe2000bf25270 */
[----:B0-----:R-:W-:-:S02]  /*0590*/  @!UP0 ULEA UR5, UR8, UR5, 0x18 ;  /* 0x0000000508058291 */ /* 0x001fc4000f8ec03f */
[----:B------:R-:W-:-:S04]  /*05a0*/  @!UP1 UIADD3 UR8, -UR9, 0x100000, URZ ;  /* 0x0010000009089890 */ /* 0x000fc8000fffe13f */
[----:B------:R-:W-:Y:S02]  /*05b0*/  @!UP1 USHF.L.U32 UR9, UR8, 0xb, URZ ;  /* 0x0000000b08099899 */ /* 0x000fe4000800063f */
[----:B------:R-:W-:Y:S01]  /*05c0*/  @!UP1 USHF.L.U32 UR8, UR8, 0x1, URZ ;  /* 0x0000000108089899 */ /* 0x000fe2000800063f */
[----:B------:R-:W-:Y:S01]  /*05d0*/  VOTEU.ALL UP0, P0 ;  /* 0x00000000003f7886 */ /* 0x000fe20000000000 */
[----:B-1----:R-:W-:Y:S01]  /*05e0*/  @!UP1 ULEA UR10, UR11, UR10, 0x18 ;  /* 0x0000000a0b0a9291 */ /* 0x002fe2000f8ec03f */
[----:B------:R-:W-:Y:S01]  /*05f0*/  VOTEU.ALL UP1, P0 ;  /* 0x00000000003f7886 */ /* 0x000fe20000020000 */
[----:B------:R-:W0:Y:S02]  /*0600*/  FENCE.VIEW.ASYNC.S ;  /* 0x00000000000073c6 */ /* 0x000e240000000000 */
[----:B0-----:R-:W3:Y:S02]  /*0610*/  @!UP0 SYNCS.EXCH.64 URZ, [UR5+0x80], UR6 ;  /* 0x00008006053f85b2 */ /* 0x001ee40008000100 */
[----:B------:R0:W3:Y:S01]  /*0620*/  @!UP1 SYNCS.EXCH.64 URZ, [UR5+0x88], UR6 ;  /* 0x00008806053f95b2 */ /* 0x0000e20008000100 */
[----:B------:R-:W-:Y:S01]  /*0630*/  NOP ;  /* 0x0000000000007918 */ /* 0x000fe20000000000 */
[----:B0-----:R-:W-:Y:S01]  /*0640*/  ULDC.64 UR6, c[0x0][0x598] ;  /* 0x0001660000067ab9 */ /* 0x001fe20000000a00 */
[----:B--2---:R-:W-:-:S02]  /*0650*/  R2UR UR5, R2 ;  /* 0x00000000020572ca */ /* 0x004fc400000e0000 */
[----:B------:R-:W-:Y:S01]  /*0660*/  ISETP.NE.U32.AND P0, PT, RZ, UR6, PT ;  /* 0x00000006ff007c0c */ /* 0x000fe2000bf05070 */
[----:B------:R0:W3:Y:S03]  /*0670*/  @!UP2 SYNCS.EXCH.64 URZ, [UR10+0x60], UR8 ;  /* 0x000060080a3fa5b2 */ /* 0x0000e60008000100 */
[----:B------:R-:W-:Y:S01]  /*0680*/  ISETP.NE.AND.EX P0, PT, RZ, UR7, PT, P0 ;  /* 0x00000007ff007c0c */ /* 0x000fe2000bf05300 */
[----:B------:R0:W3:Y:S01]  /*0690*/  @!UP3 SYNCS.EXCH.64 URZ, [UR10+0x68], UR8 ;  /* 0x000068080a3fb5b2 */ /* 0x0000e20008000100 */
[----:B------:R0:W3:Y:S01]  /*06a0*/  @!UP4 SYNCS.EXCH.64 URZ, [UR10+0x70], UR8 ;  /* 0x000070080a3fc5b2 */ /* 0x0000e20008000100 */
[----:B------:R0:W3:Y:S01]  /*06b0*/  @!UP5 SYNCS.EXCH.64 URZ, [UR10+0x78], UR8 ;  /* 0x000078080a3fd5b2 */ /* 0x0000e20008000100 */
[----:B------:R-:W-:Y:S01]  /*06c0*/  NOP ;  /* 0x0000000000007918 */ /* 0x000fe20000000000 */
[----:B---34-:R-:W-:Y:S08]  /*06d0*/  BAR.SYNC.DEFER_BLOCKING 0x0 ;  /* 0x0000000000007b1d */ /* 0x018ff00000010000 */
[----:B0-----:R-:W-:Y:S05]  /*06e0*/  @!P0 BRA `(.L_x_3) ;  /* 0x00000000001c8947 */ /* 0x001fea0003800000 */
[----:B------:R-:W0:Y:S02]  /*06f0*/  LDC.64 R2, c[0x0][0x598] ;  /* 0x00016600ff027b82 */ /* 0x000e240000000a00 */
[----:B0-----:R-:W2:Y:S02]  /*0700*/  LDG.E.64 R2, desc[UR54][R2.64] ;  /* 0x0000003602027981 */ /* 0x001ea4000c1e1b00 */
[----:B--2---:R-:W-:-:S04]  /*0710*/  ISETP.NE.U32.AND P0, PT, R2, RZ, PT ;  /* 0x000000ff0200720c */ /* 0x004fc80003f05070 */
[----:B------:R-:W-:-:S13]  /*0720*/  ISETP.NE.AND.EX P0, PT, R3, RZ, PT, P0 ;  /* 0x000000ff0300720c */ /* 0x000fda0003f05300 */
[----:B------:R-:W-:Y:S05]  /*0730*/  @!P0 BRA `(.L_x_3) ;  /* 0x0000000000088947 */ /* 0x000fea0003800000 */
[----:B------:R1:W5:Y:S01]  /*0740*/  LD.E R153, desc[UR54][R2.64] ;  /* 0x0000003602997980 */ /* 0x000362000c101900 */
[----:B------:R-:W-:Y:S05]  /*0750*/  BRA `(.L_x_4) ;  /* 0x0000000000247947 */ /* 0x000fea0003800000 */
.L_x_3:
[----:B------:R-:W-:Y:S02]  /*0760*/  ULDC.64 UR6, c[0x0][0x588] ;  /* 0x0001620000067ab9 */ /* 0x000fe40000000a00 */
[----:B------:R-:W-:-:S04]  /*0770*/  ISETP.NE.U32.AND P0, PT, RZ, UR6, PT ;  /* 0x00000006ff007c0c */ /* 0x000fc8000bf05070 */
[----:B------:R-:W-:-:S13]  /*0780*/  ISETP.NE.AND.EX P0, PT, RZ, UR7, PT, P0 ;  /* 0x00000007ff007c0c */ /* 0x000fda000bf05300 */
[----:B------:R-:W-:Y:S05]  /*0790*/  @!P0 BRA `(.L_x_5) ;  /* 0x00000000000c8947 */ /* 0x000fea0003800000 */
[----:B------:R-:W0:Y:S02]  /*07a0*/  LDC.64 R2, c[0x0][0x588] ;  /* 0x00016200ff027b82 */ /* 0x000e240000000a00 */
[----:B0-----:R0:W5:Y:S01]  /*07b0*/  LDG.E R153, desc[UR54][R2.64] ;  /* 0x0000003602997981 */ /* 0x001162000c1e1900 */
[----:B------:R-:W-:Y:S05]  /*07c0*/  BRA `(.L_x_4) ;  /* 0x0000000000087947 */ /* 0x000fea0003800000 */
.L_x_5:
[----:B------:R-:W-:Y:S02]  /*07d0*/  ULDC UR6, c[0x0][0x580] ;  /* 0x0001600000067ab9 */ /* 0x000fe40000000800 */
[----:B------:R-:W-:-:S07]  /*07e0*/  IMAD.U32 R153, RZ, RZ, UR6 ;  /* 0x00000006ff997e24 */ /* 0x000fce000f8e00ff */
.L_x_4:
[----:B------:R-:W-:Y:S02]  /*07f0*/  ULDC.64 UR6, c[0x0][0x5a0] ;  /* 0x0001680000067ab9 */ /* 0x000fe40000000a00 */
[----:B------:R-:W-:-:S04]  /*0800*/  ISETP.NE.U32.AND P0, PT, RZ, UR6, PT ;  /* 0x00000006ff007c0c */ /* 0x000fc8000bf05070 */
[----:B------:R-:W-:-:S13]  /*0810*/  ISETP.NE.AND.EX P0, PT, RZ, UR7, PT, P0 ;  /* 0x00000007ff007c0c */ /* 0x000fda000bf05300 */
[----:B------:R-:W-:Y:S05]  /*0820*/  @!P0 BRA `(.L_x_6) ;  /* 0x00000000001c8947 */ /* 0x000fea0003800000 */
[----:B01----:R-:W0:Y:S02]  /*0830*/  LDC.64 R2, c[0x0][0x5a0] ;  /* 0x00016800ff027b82 */ /* 0x003e240000000a00 */
[----:B0-----:R-:W2:Y:S02]  /*0840*/  LDG.E.64 R2, desc[UR54][R2.64] ;  /* 0x0000003602027981 */ /* 0x001ea4000c1e1b00 */
[----:B--2---:R-:W-:-:S04]  /*0850*/  ISETP.NE.U32.AND P0, PT, R2, RZ, PT ;  /* 0x000000ff0200720c */ /* 0x004fc80003f05070 */
[----:B------:R-:W-:-:S13]  /*0860*/  ISETP.NE.AND.EX P0, PT, R3, RZ, PT, P0 ;  /* 0x000000ff0300720c */ /* 0x000fda0003f05300 */
[----:B------:R-:W-:Y:S05]  /*0870*/  @!P0 BRA `(.L_x_6) ;  /* 0x0000000000088947 */ /* 0x000fea0003800000 */
[----:B------:R3:W5:Y:S01]  /*0880*/  LD.E R152, desc[UR54][R2.64] ;  /* 0x0000003602987980 */ /* 0x000762000c101900 */
[----:B------:R-:W-:Y:S05]  /*0890*/  BRA `(.L_x_7) ;  /* 0x0000000000247947 */ /* 0x000fea0003800000 */
.L_x_6:
[----:B------:R-:W-:Y:S02]  /*08a0*/  ULDC.64 UR6, c[0x0][0x590] ;  /* 0x0001640000067ab9 */ /* 0x000fe40000000a00 */
[----:B------:R-:W-:-:S04]  /*08b0*/  ISETP.NE.U32.AND P0, PT, RZ, UR6, PT ;  /* 0x00000006ff007c0c */ /* 0x000fc8000bf05070 */
[----:B------:R-:W-:-:S13]  /*08c0*/  ISETP.NE.AND.EX P0, PT, RZ, UR7, PT, P0 ;  /* 0x00000007ff007c0c */ /* 0x000fda000bf05300 */
[----:B------:R-:W-:Y:S05]  /*08d0*/  @!P0 BRA `(.L_x_8) ;  /* 0x00000000000c8947 */ /* 0x000fea0003800000 */
[----:B01----:R-:W0:Y:S02]  /*08e0*/  LDC.64 R2, c[0x0][0x590] ;  /* 0x00016400ff027b82 */ /* 0x003e240000000a00 */
[----:B0-----:R2:W5:Y:S01]  /*08f0*/  LDG.E R152, desc[UR54][R2.64] ;  /* 0x0000003602987981 */ /* 0x001562000c1e1900 */
[----:B------:R-:W-:Y:S05]  /*0900*/  BRA `(.L_x_7) ;  /* 0x0000000000087947 */ /* 0x000fea0003800000 */
.L_x_8:
[----:B------:R-:W-:Y:S02]  /*0910*/  ULDC UR6, c[0x0][0x584] ;  /* 0x0001610000067ab9 */ /* 0x000fe40000000800 */
[----:B------:R-:W-:-:S07]  /*0920*/  IMAD.U32 R152, RZ, RZ, UR6 ;  /* 0x00000006ff987e24 */ /* 0x000fce000f8e00ff */
.L_x_7:
[----:B0123--:R-:W0:Y:S01]  /*0930*/  LDC R2, c[0x0][0x65c] ;  /* 0x00019700ff027b82 */ /* 0x00fe220000000800 */
[----:B------:R-:W1:Y:S01]  /*0940*/  S2R R12, SR_CTAID.Y ;  /* 0x00000000000c7919 */ /* 0x000e620000002600 */
[----:B------:R-:W-:Y:S01]  /*0950*/  UISETP.NE.AND UP0, UPT, UR13, 0x2, UPT ;  /* 0x000000020d00788c */ /* 0x000fe2000bf05270 */
[----:B------:R-:W-:Y:S01]  /*0960*/  IMAD.MOV.U32 R5, RZ, RZ, RZ ;  /* 0x000000ffff057224 */ /* 0x000fe200078e00ff */
[----:B------:R-:W-:Y:S01]  /*0970*/  ULDC UR8, c[0x0][0x28c] ;  /* 0x0000a30000087ab9 */ /* 0x000fe20000000800 */
[----:B------:R-:W2:Y:S01]  /*0980*/  S2R R4, SR_CTAID.X ;  /* 0x0000000000047919 */ /* 0x000ea20000002500 */
[----:B------:R-:W-:Y:S01]  /*0990*/  UIADD3 UR8, UR8, 0x1f, URZ ;  /* 0x0000001f08087890 */ /* 0x000fe2000fffe03f */
[----:B------:R-:W-:Y:S01]  /*09a0*/  LOP3.LUT R23, R23, 0xfffffffd, RZ, 0xc0, !PT ;  /* 0xfffffffd17177812 */ /* 0x000fe200078ec0ff */
[----:B------:R-:W-:Y:S01]  /*09b0*/  UMOV UR52, URZ ;  /* 0x0000003f00347c82 */ /* 0x000fe20008000000 */
[----:B------:R-:W-:Y:S01]  /*09c0*/  PLOP3.LUT P0, PT, PT, PT, UP0, 0x80, 0x0 ;  /* 0x000000000000781c */ /* 0x000fe20003f0f008 */
[----:B------:R-:W-:Y:S01]  /*09d0*/  USHF.R.S32.HI UR9, URZ, 0x1f, UR8 ;  /* 0x0000001f3f097899 */ /* 0x000fe20008011408 */
[----:B------:R-:W-:Y:S01]  /*09e0*/  UMOV UR48, URZ ;  /* 0x0000003f00307c82 */ /* 0x000fe20008000000 */
[----:B------:R-:W-:-:S02]  /*09f0*/  ULDC.64 UR10, c[0x0][0x650] ;  /* 0x00019400000a7ab9 */ /* 0x000fc40000000a00 */
[----:B------:R-:W-:-:S04]  /*0a00*/  ULEA.HI UR9, UR9, UR8, URZ, 0x5 ;  /* 0x0000000809097291 */ /* 0x000fc8000f8f283f */
[----:B------:R-:W-:Y:S01]  /*0a10*/  USHF.R.S32.HI UR46, URZ, 0x5, UR9 ;  /* 0x000000053f2e7899 */ /* 0x000fe20008011409 */
[----:B0-----:R-:W-:-:S13]  /*0a20*/  ISETP.NE.AND P2, PT, R2, 0x1, PT ;  /* 0x000000010200780c */ /* 0x001fda0003f45270 */
[----:B------:R-:W2:Y:S01]  /*0a30*/  @P2 LDC R17, c[0x0][0x10] ;  /* 0x00000400ff112b82 */ /* 0x000ea20000000800 */
[----:B-1----:R-:W-:Y:S01]  /*0a40*/  @P2 IMAD.MOV.U32 R6, RZ, RZ, R12 ;  /* 0x000000ffff062224 */ /* 0x002fe200078e000c */
[----:B------:R-:W-:Y:S01]  /*0a50*/  @P2 LOP3.LUT R23, R23, 0x2, RZ, 0xfc, !PT ;  /* 0x0000000217172812 */ /* 0x000fe200078efcff */
[----:B------:R-:W-:-:S05]  /*0a60*/  @P2 IMAD.MOV.U32 R7, RZ, RZ, RZ ;  /* 0x000000ffff072224 */ /* 0x000fca00078e00ff */
[----:B------:R-:W0:Y:S01]  /*0a70*/  @!P2 LDC R3, c[0x0][0xc] ;  /* 0x00000300ff03ab82 */ /* 0x000e220000000800 */
[----:B------:R-:W-:Y:S01]  /*0a80*/  ULDC UR6, c[0x0][0xc] ;  /* 0x0000030000067ab9 */ /* 0x000fe20000000800 */
[----:B------:R-:W-:Y:S01]  /*0a90*/  ULDC UR7, c[0x0][0x10] ;  /* 0x0000040000077ab9 */ /* 0x000fe20000000800 */
[----:B------:R-:W-:Y:S01]  /*0aa0*/  ULDC UR8, c[0x0][0x14] ;  /* 0x0000050000087ab9 */ /* 0x000fe20000000800 */
[----:B------:R-:W-:-:S04]  /*0ab0*/  UIMAD.WIDE.U32 UR6, UR6, UR7, URZ ;  /* 0x00000007060672a5 */ /* 0x000fc8000f8e003f */
[----:B------:R-:W-:Y:S02]  /*0ac0*/  UIMAD.WIDE.U32 UR50, UR6, UR8, URZ ;  /* 0x00000008063272a5 */ /* 0x000fe4000f8e003f */
[----:B------:R-:W-:-:S04]  /*0ad0*/  UIMAD UR45, UR7, UR8, URZ ;  /* 0x00000008072d72a4 */ /* 0x000fc8000f8e023f */
[----:B------:R-:W-:Y:S01]  /*0ae0*/  UIADD3 UR45, UR51, UR45, URZ ;  /* 0x0000002d332d7290 */ /* 0x000fe2000fffe03f */
[----:B--2---:R-:W-:-:S04]  /*0af0*/  @P2 IMAD.WIDE.U32 R16, R4, R17, R6 ;  /* 0x0000001104102225 */ /* 0x004fc800078e0006 */
[----:B0-----:R-:W-:-:S04]  /*0b00*/  @!P2 IMAD.WIDE.U32 R6, R3, R12, R4 ;  /* 0x0000000c0306a225 */ /* 0x001fc800078e0004 */
[----:B------:R-:W-:Y:S02]  /*0b10*/  @P2 IMAD.MOV.U32 R3, RZ, RZ, RZ ;  /* 0x000000ffff032224 */ /* 0x000fe400078e00ff */
[----:B------:R-:W-:Y:S02]  /*0b20*/  @!P2 IMAD.MOV.U32 R16, RZ, RZ, R6 ;  /* 0x000000ffff10a224 */ /* 0x000fe400078e0006 */
[----:B------:R-:W-:Y:S02]  /*0b30*/  @P2 IMAD.IADD R17, R17, 0x1, R3 ;  /* 0x0000000111112824 */ /* 0x000fe400078e0203 */
[----:B------:R-:W-:Y:S01]  /*0b40*/  @!P2 IMAD.MOV.U32 R17, RZ, RZ, R7 ;  /* 0x000000ffff11a224 */ /* 0x000fe200078e0007 */
[----:B------:R-:W-:Y:S06]  /*0b50*/  @P0 BRA `(.L_x_9) ;  /* 0x0000000000200947 */ /* 0x000fec0003800000 */
[----:B------:R-:W-:Y:S01]  /*0b60*/  UISETP.GE.U32.AND UP0, UPT, UR46, 0x5, UPT ;  /* 0x000000052e00788c */ /* 0x000fe2000bf06070 */
[----:B------:R-:W-:Y:S01]  /*0b70*/  IADD3 R16, P0, R16, UR50, RZ ;  /* 0x0000003210107c10 */ /* 0x000fe2000ff1e0ff */
[----:B------:R-:W-:Y:S01]  /*0b80*/  UIMAD.WIDE.U32 UR6, UR46, -0x33333333, URZ ;  /* 0xcccccccd2e0678a5 */ /* 0x000fe2000f8e003f */
[----:B------:R-:W-:Y:S02]  /*0b90*/  UMOV UR48, URZ ;  /* 0x0000003f00307c82 */ /* 0x000fe40008000000 */
[----:B------:R-:W-:Y:S01]  /*0ba0*/  IADD3.X R17, R17, UR45, RZ, P0, !PT ;  /* 0x0000002d11117c10 */ /* 0x000fe200087fe4ff */
[----:B------:R-:W-:-:S04]  /*0bb0*/  USHF.R.U32.HI UR6, URZ, 0x2, UR7 ;  /* 0x000000023f067899 */ /* 0x000fc80008011607 */
[----:B------:R-:W-:Y:S02]  /*0bc0*/  UIMAD UR52, UR6, -0x5, UR46 ;  /* 0xfffffffb063478a4 */ /* 0x000fe4000f8e022e */
[----:B------:R-:W-:-:S12]  /*0bd0*/  @UP0 ULOP3.LUT UR48, UR6, 0x1, URZ, 0xc0, !UPT ;  /* 0x0000000106300892 */ /* 0x000fd8000f8ec03f */
.L_x_9:
[----:B------:R-:W-:Y:S01]  /*0be0*/  ISETP.GE.U32.AND P0, PT, R16, UR10, PT ;  /* 0x0000000a10007c0c */ /* 0x000fe2000bf06070 */
[----:B------:R-:W-:Y:S01]  /*0bf0*/  IMAD.MOV.U32 R22, RZ, RZ, -0x1 ;  /* 0xffffffffff167424 */ /* 0x000fe200078e00ff */
[----:B------:R-:W-:Y:S01]  /*0c00*/  PRMT R3, RZ, 0x7610, R3 ;  /* 0x00007610ff037816 */ /* 0x000fe20000000003 */
[----:B------:R-:W-:Y:S01]  /*0c10*/  IMAD.MOV.U32 R18, RZ, RZ, -0x1 ;  /* 0xffffffffff127424 */ /* 0x000fe200078e00ff */
[----:B------:R-:W-:Y:S01]  /*0c20*/  ISETP.GE.U32.AND.EX P0, PT, R17, UR11, PT, P0 ;  /* 0x0000000b11007c0c */ /* 0x000fe2000bf06100 */
[----:B------:R-:W-:-:S12]  /*0c30*/  IMAD.MOV.U32 R19, RZ, RZ, -0x1 ;  /* 0xffffffffff137424 */ /* 0x000fd800078e00ff */
[----:B------:R-:W-:Y:S05]  /*0c40*/  @P0 BRA `(.L_x_10) ;  /* 0x0000000400580947 */ /* 0x000fea0003800000 */
[----:B------:R-:W0:Y:S01]  /*0c50*/  LDC.64 R14, c[0x0][0x628] ;  /* 0x00018a00ff0e7b82 */ /* 0x000e220000000a00 */
[----:B------:R-:W-:Y:S02]  /*0c60*/  IMAD.MOV.U32 R6, RZ, RZ, R16 ;  /* 0x000000ffff067224 */ /* 0x000fe400078e0010 */
[----:B------:R-:W-:-:S05]  /*0c70*/  IMAD.MOV.U32 R7, RZ, RZ, R17 ;  /* 0x000000ffff077224 */ /* 0x000fca00078e0011 */
[----:B------:R-:W1:Y:S08]  /*0c80*/  LDC R18, c[0x0][0x630] ;  /* 0x00018c00ff127b82 */ /* 0x000e700000000800 */
[----:B------:R-:W2:Y:S01]  /*0c90*/  LDC.64 R20, c[0x0][0x620] ;  /* 0x00018800ff147b82 */ /* 0x000ea20000000a00 */
[----:B0-----:R-:W-:-:S04]  /*0ca0*/  ISETP.NE.U32.AND P0, PT, R14, RZ, PT ;  /* 0x000000ff0e00720c */ /* 0x001fc80003f05070 */
[----:B------:R-:W-:-:S13]  /*0cb0*/  ISETP.NE.AND.EX P0, PT, R15, RZ, PT, P0 ;  /* 0x000000ff0f00720c */ /* 0x000fda0003f05300 */
[----:B-12---:R-:W-:Y:S05]  /*0cc0*/  @!P0 BRA `(.L_x_11) ;  /* 0x0000000000288947 */ /* 0x006fea0003800000 */
[----:B------:R-:W0:Y:S02]  /*0cd0*/  LDC R3, c[0x0][0x634] ;  /* 0x00018d00ff037b82 */ /* 0x000e240000000800 */
[----:B0-----:R-:W-:-:S05]  /*0ce0*/  IADD3 R3, P0, R16, R3, RZ ;  /* 0x0000000310037210 */ /* 0x001fca0007f1e0ff */
[----:B------:R-:W-:-:S04]  /*0cf0*/  IMAD.X R13, RZ, RZ, R17, P0 ;  /* 0x000000ffff0d7224 */ /* 0x000fc800000e0611 */
[----:B------:R-:W-:-:S04]  /*0d00*/  IMAD.WIDE.U32 R6, R13, R14, RZ ;  /* 0x0000000e0d067225 */ /* 0x000fc800078e00ff */
[----:B------:R-:W-:-:S04]  /*0d10*/  IMAD.WIDE.U32 R8, P0, R3, R15, R6 ;  /* 0x0000000f03087225 */ /* 0x000fc80007800006 */
[----:B------:R-:W-:-:S04]  /*0d20*/  IMAD.WIDE.U32 R6, R3, R14, RZ ;  /* 0x0000000e03067225 */ /* 0x000fc800078e00ff */
[----:B------:R-:W-:Y:S01]  /*0d30*/  IMAD.X R11, RZ, RZ, RZ, P0 ;  /* 0x000000ffff0b7224 */ /* 0x000fe200000e06ff */
[----:B------:R-:W-:Y:S01]  /*0d40*/  IADD3 RZ, P0, R7, R8, RZ ;  /* 0x0000000807ff7210 */ /* 0x000fe20007f1e0ff */
[----:B------:R-:W-:-:S04]  /*0d50*/  IMAD.MOV.U32 R10, RZ, RZ, R9 ;  /* 0x000000ffff0a7224 */ /* 0x000fc800078e0009 */
[----:B------:R-:W-:-:S08]  /*0d60*/  IMAD.WIDE.U32.X R6, R13, R15, R10, P0 ;  /* 0x0000000f0d067225 */ /* 0x000fd000000e040a */
.L_x_11:
[-CC-:B------:R-:W-:Y:S01]  /*0d70*/  SHF.R.U64 R29, R6, R18.reuse, R7.reuse ;  /* 0x00000012061d7219 */ /* 0x180fe20000001207 */
[----:B------:R-:W0:Y:S01]  /*0d80*/  LDC R10, c[0x0][0x618] ;  /* 0x00018600ff0a7b82 */ /* 0x000e220000000800 */
[----:B------:R-:W-:Y:S01]  /*0d90*/  SHF.R.U32.HI R5, RZ, R18, R7 ;  /* 0x00000012ff057219 */ /* 0x000fe20000011607 */
[----:B------:R-:W-:Y:S01]  /*0da0*/  ULDC UR6, c[0x0][0x150] ;  /* 0x0000540000067ab9 */ /* 0x000fe20000000800 */
[----:B------:R-:W-:Y:S02]  /*0db0*/  IADD3 R9, P0, RZ, -R29, RZ ;  /* 0x8000001dff097210 */ /* 0x000fe40007f1e0ff */
[----:B------:R-:W-:-:S03]  /*0dc0*/  I2FP.F32.U32 R3, R4 ;  /* 0x0000000400037245 */ /* 0x000fc60000201000 */
[----:B------:R-:W1:Y:S01]  /*0dd0*/  LDC.64 R26, c[0x0][0x640] ;  /* 0x00019000ff1a7b82 */ /* 0x000e620000000a00 */
[----:B------:R-:W-:Y:S02]  /*0de0*/  IMAD.X R11, RZ, RZ, ~R5, P0 ;  /* 0x000000ffff0b7224 */ /* 0x000fe400000e0e05 */
[----:B------:R-:W-:Y:S01]  /*0df0*/  FMUL R3, R3, UR6 ;  /* 0x0000000603037c20 */ /* 0x000fe20008400000 */
[----:B------:R-:W-:Y:S01]  /*0e00*/  IMAD.WIDE.U32 R6, R9, R20, R16 ;  /* 0x0000001409067225 */ /* 0x000fe200078e0010 */
[----:B------:R-:W-:-:S03]  /*0e10*/  ULDC UR6, c[0x0][0x154] ;  /* 0x0000550000067ab9 */ /* 0x000fc60000000800 */
[----:B------:R-:W-:Y:S01]  /*0e20*/  IMAD R8, R11, R20, RZ ;  /* 0x000000140b087224 */ /* 0x000fe200078e02ff */
[----:B------:R-:W2:Y:S01]  /*0e30*/  LDC R5, c[0x0][0x144] ;  /* 0x00005100ff057b82 */ /* 0x000ea20000000800 */
[----:B------:R-:W3:Y:S02]  /*0e40*/  F2I.U32.TRUNC.NTZ R3, R3 ;  /* 0x0000000300037305 */ /* 0x000ee4000020f000 */
[----:B------:R-:W-:-:S04]  /*0e50*/  IMAD R9, R9, R21, R8 ;  /* 0x0000001509097224 */ /* 0x000fc800078e0208 */
[----:B------:R-:W-:Y:S01]  /*0e60*/  IMAD.IADD R7, R7, 0x1, R9 ;  /* 0x0000000107077824 */ /* 0x000fe200078e0209 */
[----:B------:R-:W4:Y:S01]  /*0e70*/  LDC R18, c[0x0][0x608] ;  /* 0x00018200ff127b82 */ /* 0x000f220000000800 */
[----:B------:R-:W-:-:S03]  /*0e80*/  IMAD.MOV.U32 R9, RZ, RZ, -0x1 ;  /* 0xffffffffff097424 */ /* 0x000fc600078e00ff */
[----:B0-----:R-:W-:Y:S02]  /*0e90*/  SHF.R.U64 R14, R6, R10, R7 ;  /* 0x0000000a060e7219 */ /* 0x001fe40000001207 */
[----:B------:R-:W-:Y:S02]  /*0ea0*/  I2FP.F32.U32 R6, R12 ;  /* 0x0000000c00067245 */ /* 0x000fe40000201000 */
[----:B------:R-:W0:Y:S01]  /*0eb0*/  LDC R20, c[0x0][0x658] ;  /* 0x00019600ff147b82 */ /* 0x000e220000000800 */
[----:B-1----:R-:W-:Y:S01]  /*0ec0*/  ISETP.NE.U32.AND P0, PT, R26, RZ, PT ;  /* 0x000000ff1a00720c */ /* 0x002fe20003f05070 */
[----:B---3--:R-:W-:Y:S02]  /*0ed0*/  IMAD.MOV R8, RZ, RZ, -R3 ;  /* 0x000000ffff087224 */ /* 0x008fe400078e0a03 */
[----:B------:R-:W-:Y:S01]  /*0ee0*/  FMUL R6, R6, UR6 ;  /* 0x0000000606067c20 */ /* 0x000fe20008400000 */
[----:B------:R-:W-:Y:S02]  /*0ef0*/  SHF.R.U32.HI R7, RZ, R10, R7 ;  /* 0x0000000aff077219 */ /* 0x000fe40000011607 */
[----:B------:R-:W-:Y:S01]  /*0f00*/  ISETP.NE.AND.EX P0, PT, R27, RZ, PT, P0 ;  /* 0x000000ff1b00720c */ /* 0x000fe20003f05300 */
[----:B------:R1:W3:Y:S01]  /*0f10*/  F2I.U32.TRUNC.NTZ R13, R6 ;  /* 0x00000006000d7305 */ /* 0x0002e2000020f000 */
[----:B------:R-:W1:Y:S01]  /*0f20*/  LDC R15, c[0x0][0x148] ;  /* 0x00005200ff0f7b82 */ /* 0x000e620000000800 */
[----:B--2---:R-:W-:-:S07]  /*0f30*/  IMAD R3, R5, R8, R4 ;  /* 0x0000000805037224 */ /* 0x004fce00078e0204 */
[----:B------:R-:W2:Y:S01]  /*0f40*/  LDC R21, c[0x0][0x600] ;  /* 0x00018000ff157b82 */ /* 0x000ea20000000800 */
[-CC-:B----4-:R-:W-:Y:S02]  /*0f50*/  SHF.R.U64 R30, R14, R18.reuse, R7.reuse ;  /* 0x000000120e1e7219 */ /* 0x190fe40000001207 */
[----:B------:R-:W-:Y:S01]  /*0f60*/  SHF.R.U32.HI R5, RZ, R18, R7 ;  /* 0x00000012ff057219 */ /* 0x000fe20000011607 */
[----:B------:R-:W-:-:S04]  /*0f70*/  IMAD.MOV.U32 R7, RZ, RZ, 0x1 ;  /* 0x00000001ff077424 */ /* 0x000fc800078e00ff */
[----:B------:R-:W4:Y:S01]  /*0f80*/  LDC R22, c[0x0][0x648] ;  /* 0x00019200ff167b82 */ /* 0x000f220000000800 */
[-C--:B0-----:R-:W-:Y:S02]  /*0f90*/  SHF.L.U32 R4, R9, R20.reuse, RZ ;  /* 0x0000001409047219 */ /* 0x081fe400000006ff */
[--C-:B------:R-:W-:Y:S02]  /*0fa0*/  SHF.R.U64 R18, R30, R20, R5.reuse ;  /* 0x000000141e127219 */ /* 0x100fe40000001205 */
[----:B------:R-:W-:Y:S02]  /*0fb0*/  LOP3.LUT R11, RZ, R4, RZ, 0x33, !PT ;  /* 0x00000004ff0b7212 */ /* 0x000fe400078e33ff */
[-C--:B------:R-:W-:Y:S01]  /*0fc0*/  SHF.R.U32.HI R5, RZ, R20.reuse, R5 ;  /* 0x00000014ff057219 */ /* 0x080fe20000011605 */
[----:B------:R-:W0:Y:S01]  /*0fd0*/  LDC R25, c[0x0][0x638] ;  /* 0x00018e00ff197b82 */ /* 0x000e220000000800 */
[----:B------:R-:W-:Y:S01]  /*0fe0*/  SHF.L.U32 R10, R7, R20, RZ ;  /* 0x00000014070a7219 */ /* 0x000fe200000006ff */
[----:B------:R-:W-:-:S06]  /*0ff0*/  IMAD.MOV.U32 R4, RZ, RZ, R18 ;  /* 0x000000ffff047224 */ /* 0x000fcc00078e0012 */
[----:B------:R-:W0:Y:S01]  /*1000*/  LDC R28, c[0x0][0x610] ;  /* 0x00018400ff1c7b82 */ /* 0x000e220000000800 */
[----:B-1-3--:R-:W-:Y:S05]  /*1010*/  @!P0 BRA `(.L_x_12) ;  /* 0x0000000000288947 */ /* 0x00afea0003800000 */
[----:B------:R-:W1:Y:S02]  /*1020*/  LDC R9, c[0x0][0x64c] ;  /* 0x00019300ff097b82 */ /* 0x000e640000000800 */
[----:B-1----:R-:W-:-:S05]  /*1030*/  IADD3 R9, P0, R18, R9, RZ ;  /* 0x0000000912097210 */ /* 0x002fca0007f1e0ff */
        /* <DEDUP_REMOVED lines=8> */
.L_x_12:
[----:B----4-:R-:W-:Y:S01]  /*10c0*/  SHF.R.U64 R4, R4, R22, R5 ;  /* 0x0000001604047219 */ /* 0x010fe20000001205 */
[----:B--2---:R-:W-:Y:S01]  /*10d0*/  VIADD R5, R21, 0xffffffff ;  /* 0xffffffff15057836 */ /* 0x004fe20000000000 */
[----:B------:R-:W-:Y:S01]  /*10e0*/  LOP3.LUT R11, R30, R11, RZ, 0xc0, !PT ;  /* 0x0000000b1e0b7212 */ /* 0x000fe200078ec0ff */
[----:B------:R-:W-:Y:S02]  /*10f0*/  IMAD.MOV R13, RZ, RZ, -R13 ;  /* 0x000000ffff0d7224 */ /* 0x000fe400078e0a0d */
[----:B------:R-:W-:Y:S01]  /*1100*/  IMAD.MOV R6, RZ, RZ, -R4 ;  /* 0x000000ffff067224 */ /* 0x000fe200078e0a04 */
[----:B------:R-:W-:Y:S01]  /*1110*/  LOP3.LUT R5, R14, R5, RZ, 0xc0, !PT ;  /* 0x000000050e057212 */ /* 0x000fe200078ec0ff */
[----:B------:R-:W-:Y:S02]  /*1120*/  IMAD R10, R10, R4, R11 ;  /* 0x000000040a0a7224 */ /* 0x000fe400078e020b */
[----:B------:R-:W-:Y:S02]  /*1130*/  @P2 IMAD R3, R15, R13, R12 ;  /* 0x0000000d0f032224 */ /* 0x000fe400078e020c */
[----:B0-----:R-:W-:-:S02]  /*1140*/  IMAD R4, R6, R25, R18 ;  /* 0x0000001906047224 */ /* 0x001fc400078e0212 */
[----:B------:R-:W-:Y:S02]  /*1150*/  IMAD R22, R10, R28, R3 ;  /* 0x0000001c0a167224 */ /* 0x000fe400078e0203 */
[----:B------:R-:W-:Y:S02]  /*1160*/  IMAD R5, R4, R21, R5 ;  /* 0x0000001504057224 */ /* 0x000fe400078e0205 */
[----:B------:R-:W-:Y:S02]  /*1170*/  IMAD.MOV.U32 R3, RZ, RZ, 0x1 ;  /* 0x00000001ff037424 */ /* 0x000fe400078e00ff */
[----:B------:R-:W-:Y:S01]  /*1180*/  IMAD.MOV.U32 R19, RZ, RZ, R29 ;  /* 0x000000ffff137224 */ /* 0x000fe200078e001d */
[----:B------:R-:W-:Y:S02]  /*1190*/  SEL R18, R5, R22, !P2 ;  /* 0x0000001605127207 */ /* 0x000fe40005000000 */
[----:B------:R-:W-:-:S07]  /*11a0*/  SEL R22, R22, R5, !P2 ;  /* 0x0000000516167207 */ /* 0x000fce0005000000 */
.L_x_10:
[----:B------:R-:W-:Y:S05]  /*11b0*/  @!P1 BRA `(.L_x_13) ;  /* 0x0000008000fc9947 */ /* 0x000fea0003800000 */
[----:B------:R-:W-:-:S06]  /*11c0*/  UISETP.GT.U32.AND UP0, UPT, UR12, 0x1, UPT ;  /* 0x000000010c00788c */ /* 0x000fcc000bf04070 */
[----:B------:R-:W-:-:S13]  /*11d0*/  PLOP3.LUT P0, PT, PT, PT, UP0, 0x80, 0x0 ;  /* 0x000000000000781c */ /* 0x000fda0003f0f008 */
[----:B------:R-:W-:Y:S05]  /*11e0*/  @P0 EXIT ;  /* 0x000000000000094d */ /* 0x000fea0003800000 */
.L_x_14:
[----:B------:R-:W-:-:S08]  /*11f0*/  NOP ;  /* 0x0000000000007918 */ /* 0x000fd00000000000 */
[----:B------:R-:W0:Y:S02]  /*1200*/  USETMAXREG.TRY_ALLOC.CTAPOOL UP0, 0xe8 ;  /* 0x000000e8000079c8 */ /* 0x000e240008000600 */
[----:B0-----:R-:W-:-:S13]  /*1210*/  PLOP3.LUT P0, PT, PT, PT, UP0, 0x80, 0x0 ;  /* 0x000000000000781c */ /* 0x001fda0003f0f008 */
[----:B------:R-:W-:Y:S05]  /*1220*/  @!P0 BRA `(.L_x_14) ;  /* 0xfffffffc00f08947 */ /* 0x000fea000383ffff */
[----:B------:R-:W-:-:S13]  /*1230*/  LOP3.LUT P0, RZ, R3, 0xff, RZ, 0xc0, !PT ;  /* 0x000000ff03ff7812 */ /* 0x000fda000780c0ff */
[----:B------:R-:W-:Y:S05]  /*1240*/  @!P0 EXIT ;  /* 0x000000000000894d */ /* 0x000fea0003800000 */
[----:B------:R-:W-:Y:S01]  /*1250*/  SHF.R.S32.HI R3, RZ, 0x1f, R24 ;  /* 0x0000001fff037819 */ /* 0x000fe20000011418 */
[----:B------:R-:W0:Y:S01]  /*1260*/  S2UR UR4, SR_CgaCtaId ;  /* 0x00000000000479c3 */ /* 0x000e220000008800 */
[----:B------:R-:W-:Y:S01]  /*1270*/  UIADD3 UR5, UR5, -0x1, URZ ;  /* 0xffffffff05057890 */ /* 0x000fe2000fffe03f */
[----:B------:R-:W-:Y:S01]  /*1280*/  LOP3.LUT R23, R23, 0xfffffffe, RZ, 0xc0, !PT ;  /* 0xfffffffe17177812 */ /* 0x000fe200078ec0ff */
[----:B------:R-:W-:Y:S01]  /*1290*/  UMOV UR39, 0x400 ;  /* 0x0000040000277882 */ /* 0x000fe20000000000 */
[CC--:B------:R-:W-:Y:S01]  /*12a0*/  LEA.HI R0, R3.reuse, R24.reuse, RZ, 0x2 ;  /* 0x0000001803007211 */ /* 0x0c0fe200078f10ff */
[----:B------:R-:W-:Y:S01]  /*12b0*/  USHF.L.U32 UR47, UR5, 0x3, URZ ;  /* 0x00000003052f7899 */ /* 0x000fe2000800063f */
[----:B------:R-:W-:Y:S01]  /*12c0*/  LEA.HI R3, R3, R24, RZ, 0x5 ;  /* 0x0000001803037211 */ /* 0x000fe200078f28ff */
[----:B------:R-:W-:Y:S01]  /*12d0*/  UISETP.NE.AND UP0, UPT, UR5, URZ, UPT ;  /* 0x0000003f0500728c */ /* 0x000fe2000bf05270 */
[--C-:B------:R-:W-:Y:S01]  /*12e0*/  SHF.R.S32.HI R154, RZ, 0x2, R0.reuse ;  /* 0x00000002ff9a7819 */ /* 0x100fe20000011400 */
[----:B------:R-:W-:Y:S01]  /*12f0*/  ULOP3.LUT UR44, UR47, 0x8, URZ, 0xc0, !UPT ;  /* 0x000000082f2c7892 */ /* 0x000fe2000f8ec03f */
[----:B------:R-:W-:Y:S01]  /*1300*/  SHF.R.S32.HI R5, RZ, 0x1f, R0 ;  /* 0x0000001fff057819 */ /* 0x000fe20000011400 */
[----:B------:R-:W-:Y:S01]  /*1310*/  ULOP3.LUT UR36, UR49, 0x1, URZ, 0xfc, !UPT ;  /* 0x0000000131247892 */ /* 0x000fe2000f8efc3f */
[----:B------:R-:W-:Y:S01]  /*1320*/  LOP3.LUT R7, R0, 0xfffffffc, RZ, 0xc0, !PT ;  /* 0xfffffffc00077812 */ /* 0x000fe200078ec0ff */
[----:B------:R-:W-:Y:S01]  /*1330*/  UIADD3 UR37, UR46, -0x1, URZ ;  /* 0xffffffff2e257890 */ /* 0x000fe2000fffe03f */
[----:B------:R-:W-:Y:S01]  /*1340*/  LEA.HI R5, R5, R154, RZ, 0x3 ;  /* 0x0000009a05057211 */ /* 0x000fe200078f18ff */
[----:B------:R-:W-:-:S02]  /*1350*/  USHF.L.U32 UR38, UR46, 0x1, URZ ;  /* 0x000000012e267899 */ /* 0x000fc4000800063f */
[----:B------:R-:W-:Y:S01]  /*1360*/  IMAD.IADD R164, R24, 0x1, -R7 ;  /* 0x0000000118a47824 */ /* 0x000fe200078e0a07 */
[----:B------:R-:W-:Y:S01]  /*1370*/  LOP3.LUT R5, R5, 0xfffffff8, RZ, 0xc0, !PT ;  /* 0xfffffff805057812 */ /* 0x000fe200078ec0ff */
[----:B------:R-:W-:Y:S01]  /*1380*/  ULOP3.LUT UR41, UR47, 0x8, URZ, 0xc, !UPT ;  /* 0x000000082f297892 */ /* 0x000fe2000f8e0c3f */
[----:B------:R-:W-:Y:S01]  /*1390*/  SHF.R.S32.HI R7, RZ, 0x5, R3 ;  /* 0x00000005ff077819 */ /* 0x000fe20000011403 */
[----:B------:R-:W-:Y:S02]  /*13a0*/  USEL UR42, URZ, 0x1, UP0 ;  /* 0x000000013f2a7887 */ /* 0x000fe40008000000 */
[----:B------:R-:W-:Y:S01]  /*13b0*/  IMAD.IADD R154, R154, 0x1, -R5 ;  /* 0x000000019a9a7824 */ /* 0x000fe200078e0a05 */
[----:B0-----:R-:W-:Y:S01]  /*13c0*/  ULEA UR39, UR4, UR39, 0x18 ;  /* 0x0000002704277291 */ /* 0x001fe2000f8ec03f */
[C---:B------:R-:W-:Y:S01]  /*13d0*/  IMAD R0, R7.reuse, 0x40, R164 ;  /* 0x0000004007007824 */ /* 0x040fe200078e02a4 */
[----:B------:R-:W-:Y:S01]  /*13e0*/  ULOP3.LUT UR44, UR44, 0x18, URZ, 0x3c, !UPT ;  /* 0x000000182c2c7892 */ /* 0x000fe2000f8e3c3f */
[--C-:B------:R-:W-:Y:S01]  /*13f0*/  IMAD R166, R7, -0x10, -R154.reuse ;  /* 0xfffffff007a67824 */ /* 0x100fe200078e0a9a */
[--C-:B------:R-:W-:Y:S01]  /*1400*/  SHF.R.S32.HI R5, RZ, 0x1f, R154.reuse ;  /* 0x0000001fff057819 */ /* 0x100fe2000001149a */
[----:B------:R-:W-:Y:S01]  /*1410*/  ULDC UR4, c[0x0][0x284] ;  /* 0x0000a10000047ab9 */ /* 0x000fe20000000800 */
[----:B------:R-:W-:Y:S01]  /*1420*/  SHF.R.S32.HI R155, RZ, 0x1f, R154 ;  /* 0x0000001fff9b7819 */ /* 0x000fe2000001149a */
[----:B------:R-:W-:Y:S01]  /*1430*/  UIADD3 UR40, UR39, 0x60, URZ ;  /* 0x0000006027287890 */ /* 0x000fe2000fffe03f */
[----:B------:R-:W-:Y:S01]  /*1440*/  LEA.HI R5, R5, R154, RZ, 0x2 ;  /* 0x0000009a05057211 */ /* 0x000fe200078f10ff */
[----:B------:R-:W-:-:S02]  /*1450*/  VIADD R166, R166, UR4 ;  /* 0x00000004a6a67c36 */ /* 0x000fc40008000000 */
[----:B------:R-:W-:Y:S01]  /*1460*/  UIADD3 UR43, UR47, UR40, URZ ;  /* 0x000000282f2b7290 */ /* 0x000fe2000fffe03f */
[C---:B------:R-:W-:Y:S02]  /*1470*/  LOP3.LUT R3, R5.reuse, 0xfffffffc, RZ, 0xc0, !PT ;  /* 0xfffffffc05037812 */ /* 0x040fe400078ec0ff */
[C---:B------:R-:W-:Y:S02]  /*1480*/  LOP3.LUT P0, RZ, R5.reuse, 0x4, RZ, 0xc0, !PT ;  /* 0x0000000405ff7812 */ /* 0x040fe4000780c0ff */
[----:B------:R-:W-:Y:S01]  /*1490*/  LOP3.LUT R165, R5, 0x4, RZ, 0xc0, !PT ;  /* 0x0000000405a57812 */ /* 0x000fe200078ec0ff */
[----:B------:R-:W-:Y:S02]  /*14a0*/  IMAD.IADD R3, R154, 0x1, -R3 ;  /* 0x000000019a037824 */ /* 0x000fe400078e0a03 */
[----:B------:R-:W-:-:S04]  /*14b0*/  IMAD.WIDE R154, R7, 0x10, R154 ;  /* 0x00000010079a7825 */ /* 0x000fc800078e029a */
[----:B------:R-:W-:-:S04]  /*14c0*/  IMAD.U32 R0, R0, 0x8, R3 ;  /* 0x0000000800007824 */ /* 0x000fc800078e0003 */
[----:B------:R-:W-:Y:S01]  /*14d0*/  @P0 LOP3.LUT R23, R23, 0x1, RZ, 0xfc, !PT ;  /* 0x0000000117170812 */ /* 0x000fe200078efcff */
[----:B------:R-:W-:-:S07]  /*14e0*/  IMAD.IADD R165, R165, 0x1, R0 ;  /* 0x00000001a5a57824 */ /* 0x000fce00078e0200 */
.L_x_301:
[----:B------:R-:W-:Y:S02]  /*14f0*/  IMAD.U32 R0, RZ, RZ, UR42 ;  /* 0x0000002aff007e24 */ /* 0x000fe4000f8e00ff */
[----:B------:R-:W-:-:S03]  /*1500*/  IMAD.U32 R167, RZ, RZ, UR40 ;  /* 0x00000028ffa77e24 */ /* 0x000fc6000f8e00ff */
[----:B------:R-:W-:-:S04]  /*1510*/  SHF.L.U32 R0, R0, 0x1f, RZ ;  /* 0x0000001f00007819 */ /* 0x000fc800000006ff */
[----:B------:R-:W0:Y:S02]  /*1520*/  SYNCS.PHASECHK.TRANS64.TRYWAIT P0, [R167+UR47], R0 ;  /* 0x00000000a70075a7 */ /* 0x000e24000800016f */
[----:B01234-:R-:W-:Y:S05]  /*1530*/  @!P0 BRA `(.L_x_15) ;  /* 0x0000009400788947 */ /* 0x01ffea0003800000 */
.L_x_326:
[----:B------:R-:W-:-:S04]  /*1540*/  UIADD3 UR4, UR39, 0x800, URZ ;  /* 0x0000080027047890 */ /* 0x000fc8000fffe03f */
[----:B------:R-:W-:-:S06]  /*1550*/  ULOP3.LUT UP0, URZ, UR4, 0x9f, URZ, 0xc0, !UPT ;  /* 0x0000009f043f7892 */ /* 0x000fcc000f80c03f */
[----:B------:R-:W-:-:S13]  /*1560*/  PLOP3.LUT P0, PT, PT, PT, UP0, 0x80, 0x0 ;  /* 0x000000000000781c */ /* 0x000fda0003f0f008 */
[----:B------:R-:W-:Y:S05]  /*1570*/  @!P0 BRA `(.L_x_16) ;  /* 0x0000000000408947 */ /* 0x000fea0003800000 */
[----:B0-----:R-:W-:Y:S01]  /*1580*/  MOV R0, 0x0 ;  /* 0x0000000000007802 */ /* 0x001fe20000000f00 */
[----:B------:R-:W-:Y:S01]  /*1590*/  ULDC.64 UR4, c[0x4][0x70] ;  /* 0x01001c0000047ab9 */ /* 0x000fe20000000a00 */
[----:B------:R-:W-:Y:S01]  /*15a0*/  ULDC.64 UR6, c[0x4][0x8] ;  /* 0x0100020000067ab9 */ /* 0x000fe20000000a00 */
[----:B------:R-:W-:Y:S01]  /*15b0*/  IMAD.U32 R4, RZ, RZ, UR4 ;  /* 0x00000004ff047e24 */ /* 0x000fe2000f8e00ff */
[----:B------:R0:W1:Y:S01]  /*15c0*/  LDC.64 R14, c[0x4][R0] ;  /* 0x01000000000e7b82 */ /* 0x0000620000000a00 */
[----:B------:R-:W-:Y:S01]  /*15d0*/  IMAD.U32 R5, RZ, RZ, UR5 ;  /* 0x00000005ff057e24 */ /* 0x000fe2000f8e00ff */
[----:B------:R-:W-:Y:S01]  /*15e0*/  ULDC.64 UR4, c[0x4][0x78] ;  /* 0x01001e0000047ab9 */ /* 0x000fe20000000a00 */
[----:B------:R-:W-:Y:S02]  /*15f0*/  IMAD.U32 R10, RZ, RZ, UR6 ;  /* 0x00000006ff0a7e24 */ /* 0x000fe4000f8e00ff */
[----:B------:R-:W-:Y:S02]  /*1600*/  IMAD.U32 R6, RZ, RZ, UR4 ;  /* 0x00000004ff067e24 */ /* 0x000fe4000f8e00ff */
[----:B------:R-:W-:-:S02]  /*1610*/  IMAD.U32 R7, RZ, RZ, UR5 ;  /* 0x00000005ff077e24 */ /* 0x000fc4000f8e00ff */
[----:B------:R-:W-:Y:S02]  /*1620*/  IMAD.U32 R11, RZ, RZ, UR7 ;  /* 0x00000007ff0b7e24 */ /* 0x000fe4000f8e00ff */
[----:B------:R-:W-:Y:S02]  /*1630*/  IMAD.MOV.U32 R8, RZ, RZ, 0x70 ;  /* 0x00000070ff087424 */ /* 0x000fe400078e00ff */
[----:B------:R-:W-:Y:S02]  /*1640*/  IMAD.MOV.U32 R12, RZ, RZ, 0x1 ;  /* 0x00000001ff0c7424 */ /* 0x000fe400078e00ff */
[----:B0-----:R-:W-:-:S07]  /*1650*/  IMAD.MOV.U32 R13, RZ, RZ, RZ ;  /* 0x000000ffff0d7224 */ /* 0x001fce00078e00ff */
[----:B------:R-:W-:-:S07]  /*1660*/  LEPC R20, `(.L_x_16) ;  /* 0x000000001014794e */ /* 0x000fce0000000000 */
[----:B-1---5:R-:W-:Y:S05]  /*1670*/  CALL.ABS.NOINC R14 ;  /* 0x000000000e007343 */ /* 0x022fea0003c00000 */
.L_x_16:
[----:B------:R-:W-:-:S04]  /*1680*/  IMAD.U32 R26, RZ, RZ, UR39 ;  /* 0x00000027ff1a7e24 */ /* 0x000fc8000f8e00ff */
[----:B------:R-:W-:-:S05]  /*1690*/  VIADD R26, R26, 0xa800 ;  /* 0x0000a8001a1a7836 */ /* 0x000fca0000000000 */
[----:B------:R-:W-:-:S13]  /*16a0*/  LOP3.LUT P0, RZ, R26, 0x3ff, RZ, 0xc0, !PT ;  /* 0x000003ff1aff7812 */ /* 0x000fda000780c0ff */
[----:B------:R-:W-:Y:S05]  /*16b0*/  @!P0 BRA `(.L_x_17) ;  /* 0x00000000007c8947 */ /* 0x000fea0003800000 */
[----:B------:R-:W-:Y:S01]  /*16c0*/  MOV R24, 0x0 ;  /* 0x0000000000187802 */ /* 0x000fe20000000f00 */
[----:B------:R-:W-:Y:S01]  /*16d0*/  ULDC.64 UR4, c[0x4][0x70] ;  /* 0x01001c0000047ab9 */ /* 0x000fe20000000a00 */
[----:B------:R-:W-:Y:S01]  /*16e0*/  ULDC.64 UR6, c[0x4][0x78] ;  /* 0x01001e0000067ab9 */ /* 0x000fe20000000a00 */
[----:B------:R-:W-:Y:S01]  /*16f0*/  IMAD.U32 R4, RZ, RZ, UR4 ;  /* 0x00000004ff047e24 */ /* 0x000fe2000f8e00ff */
[----:B------:R1:W2:Y:S01]  /*1700*/  LDC.64 R14, c[0x4][R24] ;  /* 0x01000000180e7b82 */ /* 0x0002a20000000a00 */
[----:B------:R-:W-:Y:S01]  /*1710*/  IMAD.U32 R5, RZ, RZ, UR5 ;  /* 0x00000005ff057e24 */ /* 0x000fe2000f8e00ff */
[----:B------:R-:W-:Y:S01]  /*1720*/  ULDC.64 UR4, c[0x4][0x10] ;  /* 0x0100040000047ab9 */ /* 0x000fe20000000a00 */
[----:B------:R-:W-:Y:S01]  /*1730*/  IMAD.U32 R6, RZ, RZ, UR6 ;  /* 0x00000006ff067e24 */ /* 0x000fe2000f8e00ff */
[----:B------:R-:W-:Y:S01]  /*1740*/  MOV R13, RZ ;  /* 0x000000ff000d7202 */ /* 0x000fe20000000f00 */
[----:B------:R-:W-:Y:S02]  /*1750*/  IMAD.U32 R7, RZ, RZ, UR7 ;  /* 0x00000007ff077e24 */ /* 0x000fe4000f8e00ff */
[----:B------:R-:W-:-:S02]  /*1760*/  IMAD.U32 R10, RZ, RZ, UR4 ;  /* 0x00000004ff0a7e24 */ /* 0x000fc4000f8e00ff */
[----:B------:R-:W-:Y:S02]  /*1770*/  IMAD.U32 R11, RZ, RZ, UR5 ;  /* 0x00000005ff0b7e24 */ /* 0x000fe4000f8e00ff */
[----:B------:R-:W-:Y:S02]  /*1780*/  IMAD.MOV.U32 R8, RZ, RZ, 0x70 ;  /* 0x00000070ff087424 */ /* 0x000fe400078e00ff */
[----:B-1----:R-:W-:-:S07]  /*1790*/  IMAD.MOV.U32 R12, RZ, RZ, 0x1 ;  /* 0x00000001ff0c7424 */ /* 0x002fce00078e00ff */
[----:B------:R-:W-:-:S07]  /*17a0*/  LEPC R20, `(.L_x_18) ;  /* 0x000000001014794e */ /* 0x000fce0000000000 */
[----:B0-2--5:R-:W-:Y:S05]  /*17b0*/  CALL.ABS.NOINC R14 ;  /* 0x000000000e007343 */ /* 0x025fea0003c00000 */
.L_x_18:
[----:B------:R-:W0:Y:S01]  /*17c0*/  LDC.64 R24, c[0x4][R24] ;  /* 0x0100000018187b82 */ /* 0x000e220000000a00 */
[----:B------:R-:W-:Y:S01]  /*17d0*/  ULDC.64 UR4, c[0x4][0x70] ;  /* 0x01001c0000047ab9 */ /* 0x000fe20000000a00 */
[----:B------:R-:W-:Y:S01]  /*17e0*/  ULDC.64 UR6, c[0x4][0x10] ;  /* 0x0100040000067ab9 */ /* 0x000fe20000000a00 */
[----:B------:R-:W-:Y:S02]  /*17f0*/  IMAD.U32 R4, RZ, RZ, UR4 ;  /* 0x00000004ff047e24 */ /* 0x000fe4000f8e00ff */
        /* <DEDUP_REMOVED lines=8> */
[----:B------:R-:W-:-:S07]  /*1880*/  IMAD.MOV.U32 R13, RZ, RZ, RZ ;  /* 0x000000ffff0d7224 */ /* 0x000fce00078e00ff */
[----:B------:R-:W-:-:S07]  /*1890*/  LEPC R20, `(.L_x_17) ;  /* 0x000000001014794e */ /* 0x000fce0000000000 */
[----:B0-----:R-:W-:Y:S05]  /*18a0*/  CALL.ABS.NOINC R24 ;  /* 0x0000000018007343 */ /* 0x001fea0003c00000 */
.L_x_17:
[----:B0-----:R-:W-:Y:S01]  /*18b0*/  IMAD.U32 R0, RZ, RZ, UR36 ;  /* 0x00000024ff007e24 */ /* 0x001fe2000f8e00ff */
[----:B------:R-:W-:-:S04]  /*18c0*/  UMOV UR4, 0xffffffff ;  /* 0xffffffff00047882 */ /* 0x000fc80000000000 */
[----:B------:R-:W-:Y:S01]  /*18d0*/  ISETP.NE.AND P0, PT, R0, 0x3, PT ;  /* 0x000000030000780c */ /* 0x000fe20003f05270 */
[----:B------:R-:W-:-:S12]  /*18e0*/  BRA.DIV UR4, `(.L_x_19) ;  /* 0x0000009204a47947 */ /* 0x000fd8000b800000 */
.L_x_328:
[----:B------:R-:W-:Y:S05]  /*18f0*/  @!P0 BRA `(.L_x_20) ;  /* 0x0000000000048947 */ /* 0x000fea0003800000 */
[----:B------:R-:W-:Y:S01]  /*1900*/  BPT.TRAP 0x1 ;  /* 0x000000040000795c */ /* 0x000fe20000300000 */
.L_x_20:
[----:B------:R-:W-:Y:S02]  /*1910*/  IMAD.U32 R3, RZ, RZ, UR52 ;  /* 0x00000034ff037e24 */ /* 0x000fe4000f8e00ff */
[----:B------:R-:W-:-:S03]  /*1920*/  IMAD.U32 R0, RZ, RZ, UR48 ;  /* 0x00000030ff007e24 */ /* 0x000fc6000f8e00ff */
[----:B------:R-:W-:Y:S02]  /*1930*/  LEA R3, R3, UR39, 0x3 ;  /* 0x0000002703037c11 */ /* 0x000fe4000f8e18ff */
[----:B------:R-:W-:-:S04]  /*1940*/  SHF.L.U32 R0, R0, 0x1f, RZ ;  /* 0x0000001f00007819 */ /* 0x000fc800000006ff */
[----:B------:R0:W1:Y:S01]  /*1950*/  SYNCS.PHASECHK.TRANS64.TRYWAIT P1, [R3+URZ], R0 ;  /* 0x00000000030075a7 */ /* 0x000062000802017f */
[----:B------:R-:W-:Y:S05]  /*1960*/  @!P0 BRA `(.L_x_21) ;  /* 0x0000000000048947 */ /* 0x000fea0003800000 */
[----:B------:R-:W-:Y:S01]  /*1970*/  BPT.TRAP 0x1 ;  /* 0x000000040000795c */ /* 0x000fe20000300000 */
.L_x_21:
[----:B-1----:R-:W-:Y:S05]  /*1980*/  @P1 BRA `(.L_x_22) ;  /* 0x0000000000081947 */ /* 0x002fea0003800000 */
[----:B------:R-:W1:Y:S02]  /*1990*/  SYNCS.PHASECHK.TRANS64.TRYWAIT P1, [R3+URZ], R0 ;  /* 0x00000000030075a7 */ /* 0x000e64000802017f */
[----:B-1----:R-:W-:Y:S05]  /*19a0*/  @!P1 BRA `(.L_x_23) ;  /* 0x0000009000909947 */ /* 0x002fea0003800000 */
.L_x_22:
[----:B------:R-:W-:-:S04]  /*19b0*/  UIADD3 UR4, UR52, 0x1, URZ ;  /* 0x0000000134047890 */ /* 0x000fc8000fffe03f */
[----:B------:R-:W-:Y:S02]  /*19c0*/  UISETP.NE.AND UP0, UPT, UR4, 0x5, UPT ;  /* 0x000000050400788c */ /* 0x000fe4000bf05270 */
[----:B01----:R-:W-:Y:S02]  /*19d0*/  IMAD.U32 R0, RZ, RZ, UR4 ;  /* 0x00000004ff007e24 */ /* 0x003fe4000f8e00ff */
[----:B------:R-:W-:Y:S02]  /*19e0*/  USEL UR4, URZ, 0x1, UP0 ;  /* 0x000000013f047887 */ /* 0x000fe40008000000 */
[----:B------:R-:W-:Y:S02]  /*19f0*/  PLOP3.LUT P1, PT, PT, PT, UP0, 0x80, 0x0 ;  /* 0x000000000000781c */ /* 0x000fe40003f2f008 */
[----:B------:R-:W-:Y:S02]  /*1a00*/  ULOP3.LUT UR4, UR48, UR4, URZ, 0x3c, !UPT ;  /* 0x0000000430047292 */ /* 0x000fe4000f8e3c3f */
[----:B------:R-:W-:-:S04]  /*1a10*/  SEL R0, R0, RZ, P1 ;  /* 0x000000ff00007207 */ /* 0x000fc80000800000 */
[----:B------:R-:W-:Y:S01]  /*1a20*/  IMAD.U32 R3, RZ, RZ, UR4 ;  /* 0x00000004ff037e24 */ /* 0x000fe2000f8e00ff */
[----:B------:R-:W-:Y:S06]  /*1a30*/  @!P0 BRA `(.L_x_24) ;  /* 0x0000000000048947 */ /* 0x000fec0003800000 */
[----:B------:R-:W-:Y:S01]  /*1a40*/  BPT.TRAP 0x1 ;  /* 0x000000040000795c */ /* 0x000fe20000300000 */
.L_x_24:
[----:B------:R-:W-:Y:S01]  /*1a50*/  IMAD.U32 R4, RZ, RZ, UR52 ;  /* 0x00000034ff047e24 */ /* 0x000fe2000f8e00ff */
[----:B------:R-:W-:Y:S02]  /*1a60*/  LOP3.LUT P3, RZ, R23, 0x1, RZ, 0xc0, !PT ;  /* 0x0000000117ff7812 */ /* 0x000fe4000786c0ff */
[----:B------:R-:W-:Y:S01]  /*1a70*/  SHF.L.U32 R7, R3, 0x1f, RZ ;  /* 0x0000001f03077819 */ /* 0x000fe200000006ff */
[----:B------:R-:W-:Y:S01]  /*1a80*/  IMAD R4, R4, 0x800, R165 ;  /* 0x0000080004047824 */ /* 0x000fe200078e02a5 */
[----:B------:R-:W-:-:S04]  /*1a90*/  ISETP.NE.AND P2, PT, RZ, UR37, PT ;  /* 0x00000025ff007c0c */ /* 0x000fc8000bf45270 */
[----:B------:R-:W-:Y:S02]  /*1aa0*/  LEA R5, R4, UR39, 0x2 ;  /* 0x0000002704057c11 */ /* 0x000fe4000f8e10ff */
[----:B------:R-:W-:-:S03]  /*1ab0*/  LEA R4, R0, UR39, 0x3 ;  /* 0x0000002700047c11 */ /* 0x000fc6000f8e18ff */
[C---:B------:R-:W-:Y:S01]  /*1ac0*/  VIADD R8, R5.reuse, 0x800 ;  /* 0x0000080005087836 */ /* 0x040fe20000000000 */
[----:B------:R0:W1:Y:S01]  /*1ad0*/  SYNCS.PHASECHK.TRANS64.TRYWAIT P1, [R4+URZ], R7 ;  /* 0x00000007040075a7 */ /* 0x000062000802017f */
[----:B------:R-:W-:Y:S01]  /*1ae0*/  VIADD R6, R5, 0x890 ;  /* 0x0000089005067836 */ /* 0x000fe20000000000 */
[----:B------:R0:W2:Y:S01]  /*1af0*/  LDS R160, [R5+0x800] ;  /* 0x0008000005a07984 */ /* 0x0000a20000000800 */
[----:B------:R-:W-:-:S07]  /*1b00*/  @P3 VIADD R6, R8, 0x70 ;  /* 0x0000007008063836 */ /* 0x000fce0000000000 */
[----:B------:R-:W-:Y:S05]  /*1b10*/  WARPSYNC.ALL ;  /* 0x0000000000007948 */ /* 0x000fea0003800000 */
[----:B------:R-:W-:Y:S04]  /*1b20*/  LDS R161, [R5+0xc00] ;  /* 0x000c000005a17984 */ /* 0x000fe80000000800 */
[----:B------:R-:W-:Y:S04]  /*1b30*/  LDS R156, [R5+0x900] ;  /* 0x00090000059c7984 */ /* 0x000fe80000000800 */
[----:B------:R-:W-:Y:S04]  /*1b40*/  LDS R157, [R5+0xd00] ;  /* 0x000d0000059d7984 */ /* 0x000fe80000000800 */
[----:B------:R-:W-:Y:S04]  /*1b50*/  LDS R162, [R6] ;  /* 0x0000000006a27984 */ /* 0x000fe80000000800 */
[----:B------:R-:W2:Y:S04]  /*1b60*/  LDS R163, [R6+0x400] ;  /* 0x0004000006a37984 */ /* 0x000ea80000000800 */
[----:B------:R-:W-:Y:S04]  /*1b70*/  LDS R158, [R6+0x100] ;  /* 0x00010000069e7984 */ /* 0x000fe80000000800 */
[----:B------:R-:W3:Y:S01]  /*1b80*/  LDS R159, [R6+0x500] ;  /* 0x00050000069f7984 */ /* 0x000ee20000000800 */
[----:B------:R-:W-:Y:S01]  /*1b90*/  R2UR UR4, R26 ;  /* 0x000000001a0472ca */ /* 0x000fe200000e0000 */
[----:B------:R-:W-:Y:S01]  /*1ba0*/  UMOV UR7, 0x40000040 ;  /* 0x4000004000077882 */ /* 0x000fe20000000000 */
[----:B--2---:R-:W-:-:S11]  /*1bb0*/  WARPGROUP.ARRIVE ;  /* 0x00000000000079c5 */ /* 0x004fd60000000000 */
[----:B------:R-:W-:-:S04]  /*1bc0*/  USHF.R.U32.HI UR4, URZ, 0x4, UR4 ;  /* 0x000000043f047899 */ /* 0x000fc80008011604 */
[----:B------:R-:W-:-:S04]  /*1bd0*/  ULOP3.LUT UR4, UR4, 0x3fff, URZ, 0xc0, !UPT ;  /* 0x00003fff04047892 */ /* 0x000fc8000f8ec03f */
[----:B------:R-:W-:-:S04]  /*1be0*/  ULOP3.LUT UR8, UR4, 0x10000, URZ, 0xfc, !UPT ;  /* 0x0001000004087892 */ /* 0x000fc8000f8efc3f */
[----:B------:R-:W-:-:S07]  /*1bf0*/  ULEA UR4, UR52, UR8, 0xb ;  /* 0x0000000834047291 */ /* 0x000fce000f8e583f */
[----:B------:R-:W-:Y:S02]  /*1c00*/  UMOV UR6, UR4 ;  /* 0x0000000400067c82 */ /* 0x000fe40008000000 */
[----:B------:R-:W-:Y:S01]  /*1c10*/  HGMMA.64x256x8.F32.TF32 R24, R160, gdesc[UR4], RZ, !UPT, gsb0 ;  /* 0x07e00004a0187df0 */ /* 0x000fe2000c0028ff */
[----:B------:R-:W-:Y:S01]  /*1c20*/  UIADD3 UR6, UR4, 0x2, URZ ;  /* 0x0000000204067890 */ /* 0x000fe2000fffe03f */
[----:B------:R-:W-:Y:S01]  /*1c30*/  UMOV UR7, 0x40000040 ;  /* 0x4000004000077882 */ /* 0x000fe20000000000 */
[----:B------:R-:W-:Y:S02]  /*1c40*/  WARPGROUP.DEPBAR.LE gsb0, 0x0 ;  /* 0x00008000000079c5 */ /* 0x000fe40000010000 */
[----:B---3--:R-:W-:-:S15]  /*1c50*/  WARPGROUP.ARRIVE ;  /* 0x00000000000079c5 */ /* 0x008fde0000000000 */
[----:B------:R-:W-:-:S08]  /*1c60*/  NOP ;  /* 0x0000000000007918 */ /* 0x000fd00000000000 */
[----:B------:R-:W-:Y:S01]  /*1c70*/  HGMMA.64x256x8.F32.TF32 R24, R156, gdesc[UR4], R24, gsb0 ;  /* 0x07e000049c187df0 */ /* 0x000fe20008002818 */
[----:B------:R-:W-:Y:S01]  /*1c80*/  UIADD3 UR6, UR4, 0x4, URZ ;  /* 0x0000000404067890 */ /* 0x000fe2000fffe03f */
[----:B------:R-:W-:Y:S01]  /*1c90*/  UMOV UR7, 0x40000040 ;  /* 0x4000004000077882 */ /* 0x000fe20000000000 */
[----:B------:R-:W-:Y:S02]  /*1ca0*/  WARPGROUP.DEPBAR.LE gsb0, 0x0 ;  /* 0x00008000000079c5 */ /* 0x000fe40000010000 */
[----:B------:R-:W-:Y:S04]  /*1cb0*/  LDS R156, [R5+0xa00] ;  /* 0x000a0000059c7984 */ /* 0x000fe80000000800 */
[----:B------:R-:W-:Y:S04]  /*1cc0*/  LDS R157, [R5+0xe00] ;  /* 0x000e0000059d7984 */ /* 0x000fe80000000800 */
[----:B------:R-:W-:Y:S04]  /*1cd0*/  LDS R158, [R6+0x200] ;  /* 0x00020000069e7984 */ /* 0x000fe80000000800 */
[----:B------:R-:W2:Y:S02]  /*1ce0*/  LDS R159, [R6+0x600] ;  /* 0x00060000069f7984 */ /* 0x000ea40000000800 */
[----:B--2---:R-:W-:-:S09]  /*1cf0*/  WARPGROUP.ARRIVE ;  /* 0x00000000000079c5 */ /* 0x004fd20000000000 */
        /* <DEDUP_REMOVED lines=9> */
[----:B------:R-:W-:Y:S03]  /*1d90*/  HGMMA.64x256x8.F32.TF32 R24, R156, gdesc[UR4], R24, gsb0 ;  /* 0x07e000049c187df0 */ /* 0x000fe60008002818 */
[----:B------:R-:W-:Y:S02]  /*1da0*/  WARPGROUP.DEPBAR.LE gsb0, 0x0 ;  /* 0x00008000000079c5 */ /* 0x000fe40000010000 */
[----:B------:R-:W-:Y:S05]  /*1db0*/  @!P2 BRA `(.L_x_25) ;  /* 0x0000000800a4a947 */ /* 0x000fea0003800000 */
[----:B------:R-:W-:Y:S05]  /*1dc0*/  @!P0 BRA `(.L_x_26) ;  /* 0x0000000000048947 */ /* 0x000fea0003800000 */
[----:B------:R-:W-:Y:S01]  /*1dd0*/  BPT.TRAP 0x1 ;  /* 0x000000040000795c */ /* 0x000fe20000300000 */
.L_x_26:
[----:B------:R-:W-:-:S04]  /*1de0*/  IMAD.SHL.U32 R8, R0, 0x800, RZ ;  /* 0x0000080000087824 */ /* 0x000fc800078e00ff */
[----:B0-----:R-:W-:-:S05]  /*1df0*/  IMAD.IADD R5, R165, 0x1, R8 ;  /* 0x00000001a5057824 */ /* 0x001fca00078e0208 */
[----:B------:R-:W-:-:S05]  /*1e00*/  LEA R5, R5, UR39, 0x2 ;  /* 0x0000002705057c11 */ /* 0x000fca000f8e10ff */
[C---:B------:R-:W-:Y:S02]  /*1e10*/  VIADD R9, R5.reuse, 0x800 ;  /* 0x0000080005097836 */ /* 0x040fe40000000000 */
[----:B------:R-:W-:Y:S02]  /*1e20*/  VIADD R6, R5, 0x890 ;  /* 0x0000089005067836 */ /* 0x000fe40000000000 */
[----:B------:R-:W-:Y:S01]  /*1e30*/  @P3 VIADD R6, R9, 0x70 ;  /* 0x0000007009063836 */ /* 0x000fe20000000000 */
[----:B-1----:R-:W-:Y:S06]  /*1e40*/  @P1 BRA `(.L_x_27) ;  /* 0x0000000000081947 */ /* 0x002fec0003800000 */
[----:B------:R-:W0:Y:S02]  /*1e50*/  SYNCS.PHASECHK.TRANS64.TRYWAIT P1, [R4+URZ], R7 ;  /* 0x00000007040075a7 */ /* 0x000e24000802017f */
[----:B0-----:R-:W-:Y:S05]  /*1e60*/  @!P1 BRA `(.L_x_28) ;  /* 0x0000008c00749947 */ /* 0x001fea0003800000 */
.L_x_27:
[----:B0-----:R-:W0:Y:S01]  /*1e70*/  LDC R4, c[0x0][0x28c] ;  /* 0x0000a300ff047b82 */ /* 0x001e220000000800 */
[----:B------:R1:W2:Y:S01]  /*1e80*/  LDS R160, [R5+0x800] ;  /* 0x0008000005a07984 */ /* 0x0002a20000000800 */
[----:B------:R-:W-:-:S03]  /*1e90*/  UMOV UR4, UR52 ;  /* 0x0000003400047c82 */ /* 0x000fc60008000000 */
[----:B------:R1:W3:Y:S04]  /*1ea0*/  LDS R161, [R5+0xc00] ;  /* 0x000c000005a17984 */ /* 0x0002e80000000800 */
[----:B------:R1:W4:Y:S04]  /*1eb0*/  LDS R162, [R6] ;  /* 0x0000000006a27984 */ /* 0x0003280000000800 */
[----:B------:R1:W1:Y:S01]  /*1ec0*/  LDS R163, [R6+0x400] ;  /* 0x0004000006a37984 */ /* 0x0002620000000800 */
[----:B0-----:R-:W-:-:S13]  /*1ed0*/  ISETP.GE.AND P1, PT, R4, 0x41, PT ;  /* 0x000000410400780c */ /* 0x001fda0003f26270 */
[----:B-1234-:R-:W-:Y:S05]  /*1ee0*/  @!P1 BRA `(.L_x_29) ;  /* 0x0000000400789947 */ /* 0x01efea0003800000 */
[----:B------:R-:W-:Y:S01]  /*1ef0*/  UMOV UR5, UR37 ;  /* 0x0000002500057c82 */ /* 0x000fe20008000000 */
[----:B------:R-:W-:-:S05]  /*1f00*/  UMOV UR4, UR52 ;  /* 0x0000003400047c82 */ /* 0x000fca0008000000 */
.L_x_37:
[----:B------:R-:W-:-:S05]  /*1f10*/  VIADD R4, R0, 0x1 ;  /* 0x0000000100047836 */ /* 0x000fca0000000000 */
[----:B------:R-:W-:-:S04]  /*1f20*/  ISETP.NE.AND P1, PT, R4, 0x5, PT ;  /* 0x000000050400780c */ /* 0x000fc80003f25270 */
[----:B0-----:R-:W-:Y:S02]  /*1f30*/  SEL R6, RZ, 0x1, P1 ;  /* 0x00000001ff067807 */ /* 0x001fe40000800000 */
[----:B------:R-:W-:Y:S02]  /*1f40*/  SEL R9, R4, RZ, P1 ;  /* 0x000000ff04097207 */ /* 0x000fe40000800000 */
[----:B------:R-:W-:Y:S01]  /*1f50*/  LOP3.LUT R3, R3, R6, RZ, 0x3c, !PT ;  /* 0x0000000603037212 */ /* 0x000fe200078e3cff */
[----:B------:R-:W-:Y:S06]  /*1f60*/  @!P0 BRA `(.L_x_30) ;  /* 0x0000000000048947 */ /* 0x000fec0003800000 */
[----:B------:R-:W-:Y:S01]  /*1f70*/  BPT.TRAP 0x1 ;  /* 0x000000040000795c */ /* 0x000fe20000300000 */
.L_x_30:
[----:B------:R-:W-:Y:S01]  /*1f80*/  IMAD.MOV.U32 R5, RZ, RZ, 0x40000040 ;  /* 0x40000040ff057424 */ /* 0x000fe200078e00ff */
[C---:B------:R-:W-:Y:S01]  /*1f90*/  LEA R4, R0.reuse, UR8, 0xb ;  /* 0x0000000800047c11 */ /* 0x040fe2000f8e58ff */
[----:B------:R-:W-:Y:S01]  /*1fa0*/  IMAD R0, R0, 0x800, R165 ;  /* 0x0000080000007824 */ /* 0x000fe200078e02a5 */
[----:B------:R-:W-:Y:S01]  /*1fb0*/  LEA R10, R9, UR39, 0x3 ;  /* 0x00000027090a7c11 */ /* 0x000fe2000f8e18ff */
[----:B------:R-:W-:Y:S01]  /*1fc0*/  IMAD.MOV.U32 R7, RZ, RZ, 0x40000040 ;  /* 0x40000040ff077424 */ /* 0x000fe200078e00ff */
[C---:B------:R-:W-:Y:S01]  /*1fd0*/  R2UR UR6, R4.reuse ;  /* 0x00000000040672ca */ /* 0x040fe200000e0000 */
[----:B------:R-:W-:Y:S01]  /*1fe0*/  VIADD R6, R4, 0x2 ;  /* 0x0000000204067836 */ /* 0x000fe20000000000 */
[----:B------:R-:W-:Y:S02]  /*1ff0*/  R2UR UR7, R5 ;  /* 0x00000000050772ca */ /* 0x000fe400000e0000 */
[----:B------:R-:W-:Y:S02]  /*2000*/  SHF.L.U32 R13, R3, 0x1f, RZ ;  /* 0x0000001f030d7819 */ /* 0x000fe400000006ff */
[----:B------:R-:W-:-:S02]  /*2010*/  LOP3.LUT P3, RZ, R23, 0x1, RZ, 0xc0, !PT ;  /* 0x0000000117ff7812 */ /* 0x000fc4000786c0ff */
[----:B------:R0:W1:Y:S01]  /*2020*/  SYNCS.PHASECHK.TRANS64.TRYWAIT P1, [R10+URZ], R13 ;  /* 0x0000000d0a0075a7 */ /* 0x000062000802017f */
[----:B------:R-:W-:Y:S01]  /*2030*/  WARPGROUP.ARRIVE ;  /* 0x00000000000079c5 */ /* 0x000fe20000000000 */
[----:B------:R-:W-:-:S05]  /*2040*/  LEA R11, R0, UR39, 0x2 ;  /* 0x00000027000b7c11 */ /* 0x000fca000f8e10ff */
[----:B------:R-:W-:Y:S01]  /*2050*/  HGMMA.64x256x8.F32.TF32 R24, R160, gdesc[UR4], R24, gsb0 ;  /* 0x07e00004a0187df0 */ /* 0x000fe20008002818 */
[C---:B------:R-:W-:Y:S01]  /*2060*/  VIADD R0, R11.reuse, 0x900 ;  /* 0x000009000b007836 */ /* 0x040fe20000000000 */
[----:B------:R-:W-:Y:S01]  /*2070*/  R2UR UR6, R6 ;  /* 0x00000000060672ca */ /* 0x000fe200000e0000 */
[----:B------:R-:W-:Y:S01]  /*2080*/  VIADD R8, R11, 0x990 ;  /* 0x000009900b087836 */ /* 0x000fe20000000000 */
[----:B------:R-:W-:Y:S01]  /*2090*/  R2UR UR7, R7 ;  /* 0x00000000070772ca */ /* 0x000fe200000e0000 */
[----:B------:R-:W-:Y:S01]  /*20a0*/  @P3 VIADD R8, R0, 0x70 ;  /* 0x0000007000083836 */ /* 0x000fe20000000000 */
[----:B------:R-:W-:Y:S02]  /*20b0*/  WARPGROUP.DEPBAR.LE gsb0, 0x0 ;  /* 0x00008000000079c5 */ /* 0x000fe40000010000 */
[----:B------:R-:W-:Y:S04]  /*20c0*/  LDS R156, [R11+0x900] ;  /* 0x000900000b9c7984 */ /* 0x000fe80000000800 */
[----:B------:R-:W-:Y:S04]  /*20d0*/  LDS R157, [R11+0xd00] ;  /* 0x000d00000b9d7984 */ /* 0x000fe80000000800 */
[----:B------:R-:W-:Y:S04]  /*20e0*/  LDS R158, [R8] ;  /* 0x00000000089e7984 */ /* 0x000fe80000000800 */
[----:B------:R-:W2:Y:S02]  /*20f0*/  LDS R159, [R8+0x400] ;  /* 0x00040000089f7984 */ /* 0x000ea40000000800 */
[----:B--2---:R-:W-:-:S06]  /*2100*/  WARPGROUP.ARRIVE ;  /* 0x00000000000079c5 */ /* 0x004fcc0000000000 */
[----:B------:R-:W-:Y:S03]  /*2110*/  HGMMA.64x256x8.F32.TF32 R24, R156, gdesc[UR4], R24, gsb0 ;  /* 0x07e000049c187df0 */ /* 0x000fe60008002818 */
[----:B------:R-:W-:Y:S02]  /*2120*/  WARPGROUP.DEPBAR.LE gsb0, 0x0 ;  /* 0x00008000000079c5 */ /* 0x000fe40000010000 */
[----:B------:R0:W2:Y:S04]  /*2130*/  LDS R156, [R11+0xa00] ;  /* 0x000a00000b9c7984 */ /* 0x0000a80000000800 */
[----:B------:R0:W3:Y:S04]  /*2140*/  LDS R157, [R11+0xe00] ;  /* 0x000e00000b9d7984 */ /* 0x0000e80000000800 */
[----:B------:R0:W4:Y:S04]  /*2150*/  LDS R158, [R8+0x100] ;  /* 0x00010000089e7984 */ /* 0x0001280000000800 */
[----:B------:R0:W0:Y:S01]  /*2160*/  LDS R159, [R8+0x500] ;  /* 0x00050000089f7984 */ /* 0x0000220000000800 */
[----:B-1----:R-:W-:Y:S05]  /*2170*/  @!P0 BRA `(.L_x_31) ;  /* 0x0000000000048947 */ /* 0x002fea0003800000 */
[----:B------:R-:W-:Y:S01]  /*2180*/  BPT.TRAP 0x1 ;  /* 0x000000040000795c */ /* 0x000fe20000300000 */
.L_x_31:
[----:B------:R-:W-:Y:S02]  /*2190*/  UISETP.GT.U32.AND UP0, UPT, UR49, 0x1, UPT ;  /* 0x000000013100788c */ /* 0x000fe4000bf04070 */
[----:B------:R-:W-:-:S04]  /*21a0*/  ULEA UR6, UR4, UR39, 0x3 ;  /* 0x0000002704067291 */ /* 0x000fc8000f8e183f */
[----:B------:R-:W-:Y:S01]  /*21b0*/  UIADD3 UR6, UR6, 0x28, URZ ;  /* 0x0000002806067890 */ /* 0x000fe2000fffe03f */
[----:B------:R-:W-:-:S03]  /*21c0*/  PLOP3.LUT P2, PT, PT, PT, UP0, 0x80, 0x0 ;  /* 0x000000000000781c */ /* 0x000fc60003f4f008 */
[----:B------:R-:W-:-:S09]  /*21d0*/  UPRMT UR6, URZ, 0x654, UR6 ;  /* 0x000006543f067896 */ /* 0x000fd20008000006 */
[----:B------:R-:W-:Y:S01]  /*21e0*/  SYNCS.ARRIVE.TRANS64.RED.A1T0 RZ, [UR6], RZ ;  /* 0x000000ffffff79a7 */ /* 0x000fe20008100406 */
[----:B------:R-:W-:Y:S05]  /*21f0*/  @P2 BRA `(.L_x_32) ;  /* 0x0000000000042947 */ /* 0x000fea0003800000 */
[----:B------:R-:W-:Y:S01]  /*2200*/  BPT.TRAP 0x1 ;  /* 0x000000040000795c */ /* 0x000fe20000300000 */
.L_x_32:
[----:B------:R-:W-:Y:S01]  /*2210*/  VIADD R6, R4, 0x4 ;  /* 0x0000000404067836 */ /* 0x000fe20000000000 */
[----:B0-234-:R-:W-:Y:S01]  /*2220*/  WARPGROUP.ARRIVE ;  /* 0x00000000000079c5 */ /* 0x01dfe20000000000 */
[----:B------:R-:W-:Y:S01]  /*2230*/  IMAD.MOV.U32 R7, RZ, RZ, 0x40000040 ;  /* 0x40000040ff077424 */ /* 0x000fe200078e00ff */
[----:B------:R-:W-:Y:S02]  /*2240*/  UIADD3 UR4, UR4, 0x1, URZ ;  /* 0x0000000104047890 */ /* 0x000fe4000fffe03f */
[----:B------:R-:W-:Y:S02]  /*2250*/  R2UR UR6, R6 ;  /* 0x00000000060672ca */ /* 0x000fe400000e0000 */
[----:B------:R-:W-:Y:S01]  /*2260*/  R2UR UR7, R7 ;  /* 0x00000000070772ca */ /* 0x000fe200000e0000 */
[----:B------:R-:W-:-:S04]  /*2270*/  UISETP.NE.AND UP0, UPT, UR4, 0x5, UPT ;  /* 0x000000050400788c */ /* 0x000fc8000bf05270 */
[----:B------:R-:W-:-:S09]  /*2280*/  USEL UR4, UR4, URZ, UP0 ;  /* 0x0000003f04047287 */ /* 0x000fd20008000000 */
[----:B------:R-:W-:Y:S03]  /*2290*/  HGMMA.64x256x8.F32.TF32 R24, R156, gdesc[UR4], R24, gsb0 ;  /* 0x07e000049c187df0 */ /* 0x000fe60008002818 */
[----:B------:R-:W-:Y:S02]  /*22a0*/  WARPGROUP.DEPBAR.LE gsb0, 0x0 ;  /* 0x00008000000079c5 */ /* 0x000fe40000010000 */
[----:B------:R0:W1:Y:S04]  /*22b0*/  LDS R156, [R11+0xb00] ;  /* 0x000b00000b9c7984 */ /* 0x0000680000000800 */
[----:B------:R0:W2:Y:S04]  /*22c0*/  LDS R157, [R11+0xf00] ;  /* 0x000f00000b9d7984 */ /* 0x0000a80000000800 */
[----:B------:R0:W3:Y:S04]  /*22d0*/  LDS R158, [R8+0x200] ;  /* 0x00020000089e7984 */ /* 0x0000e80000000800 */
[----:B------:R0:W4:Y:S01]  /*22e0*/  LDS R159, [R8+0x600] ;  /* 0x00060000089f7984 */ /* 0x0001220000000800 */
[----:B------:R-:W-:Y:S05]  /*22f0*/  @!P0 BRA `(.L_x_33) ;  /* 0x0000000000048947 */ /* 0x000fea0003800000 */
[----:B------:R-:W-:Y:S01]  /*2300*/  BPT.TRAP 0x1 ;  /* 0x000000040000795c */ /* 0x000fe20000300000 */
.L_x_33:
[----:B0-----:R-:W-:Y:S01]  /*2310*/  IMAD.SHL.U32 R8, R9, 0x800, RZ ;  /* 0x0000080009087824 */ /* 0x001fe200078e00ff */
[----:B------:R-:W-:Y:S03]  /*2320*/  BSSY B0, `(.L_x_34) ;  /* 0x0000009000007945 */ /* 0x000fe60003800000 */
[----:B------:R-:W-:-:S05]  /*2330*/  IMAD.IADD R0, R165, 0x1, R8 ;  /* 0x00000001a5007824 */ /* 0x000fca00078e0208 */
[----:B------:R-:W-:-:S05]  /*2340*/  LEA R0, R0, UR39, 0x2 ;  /* 0x0000002700007c11 */ /* 0x000fca000f8e10ff */
[C---:B------:R-:W-:Y:S02]  /*2350*/  VIADD R7, R0.reuse, 0x800 ;  /* 0x0000080000077836 */ /* 0x040fe40000000000 */
[----:B------:R-:W-:Y:S02]  /*2360*/  VIADD R6, R0, 0x890 ;  /* 0x0000089000067836 */ /* 0x000fe40000000000 */
[----:B------:R-:W-:Y:S01]  /*2370*/  @P3 VIADD R6, R7, 0x70 ;  /* 0x0000007007063836 */ /* 0x000fe20000000000 */
[----:B------:R-:W-:Y:S06]  /*2380*/  @P1 BRA `(.L_x_35) ;  /* 0x0000000000081947 */ /* 0x000fec0003800000 */
[----:B------:R-:W0:Y:S02]  /*2390*/  SYNCS.PHASECHK.TRANS64.TRYWAIT P1, [R10+URZ], R13 ;  /* 0x0000000d0a0075a7 */ /* 0x000e24000802017f */
[----:B0-----:R-:W-:Y:S05]  /*23a0*/  @!P1 BRA `(.L_x_36) ;  /* 0x0000008800389947 */ /* 0x001fea0003800000 */
.L_x_35:
[----:B------:R-:W-:Y:S05]  /*23b0*/  BSYNC B0 ;  /* 0x0000000000007941 */ /* 0x000fea0003800000 */
.L_x_34:
[----:B------:R-:W0:Y:S01]  /*23c0*/  LDS R160, [R0+0x800] ;  /* 0x0008000000a07984 */ /* 0x000e220000000800 */
[----:B------:R-:W-:Y:S05]  /*23d0*/  WARPSYNC.ALL ;  /* 0x0000000000007948 */ /* 0x000fea0003800000 */
[----:B------:R1:W0:Y:S04]  /*23e0*/  LDS R161, [R0+0xc00] ;  /* 0x000c000000a17984 */ /* 0x0002280000000800 */
[----:B------:R0:W0:Y:S04]  /*23f0*/  LDS R162, [R6] ;  /* 0x0000000006a27984 */ /* 0x0000280000000800 */
[----:B------:R0:W0:Y:S01]  /*2400*/  LDS R163, [R6+0x400] ;  /* 0x0004000006a37984 */ /* 0x0000220000000800 */
[----:B------:R-:W-:Y:S01]  /*2410*/  VIADD R4, R4, 0x6 ;  /* 0x0000000604047836 */ /* 0x000fe20000000000 */
[----:B-1234-:R-:W-:Y:S01]  /*2420*/  WARPGROUP.ARRIVE ;  /* 0x00000000000079c5 */ /* 0x01efe20000000000 */
[----:B------:R-:W-:Y:S01]  /*2430*/  IMAD.MOV.U32 R5, RZ, RZ, 0x40000040 ;  /* 0x40000040ff057424 */ /* 0x000fe200078e00ff */
[----:B------:R-:W-:Y:S01]  /*2440*/  UISETP.GT.AND UP0, UPT, UR5, 0x2, UPT ;  /* 0x000000020500788c */ /* 0x000fe2000bf04270 */
[----:B------:R-:W-:Y:S01]  /*2450*/  IMAD.MOV.U32 R0, RZ, RZ, R9 ;  /* 0x000000ffff007224 */ /* 0x000fe200078e0009 */
[----:B------:R-:W-:Y:S01]  /*2460*/  R2UR UR6, R4 ;  /* 0x00000000040672ca */ /* 0x000fe200000e0000 */
[----:B------:R-:W-:Y:S01]  /*2470*/  UIADD3 UR5, UR5, -0x1, URZ ;  /* 0xffffffff05057890 */ /* 0x000fe2000fffe03f */
[----:B------:R-:W-:-:S02]  /*2480*/  R2UR UR7, R5 ;  /* 0x00000000050772ca */ /* 0x000fc400000e0000 */
[----:B------:R-:W-:-:S11]  /*2490*/  PLOP3.LUT P1, PT, PT, PT, UP0, 0x80, 0x0 ;  /* 0x000000000000781c */ /* 0x000fd60003f2f008 */
[----:B------:R-:W-:Y:S03]  /*24a0*/  HGMMA.64x256x8.F32.TF32 R24, R156, gdesc[UR4], R24, gsb0 ;  /* 0x07e000049c187df0 */ /* 0x000fe60008002818 */
[----:B------:R-:W-:Y:S02]  /*24b0*/  WARPGROUP.DEPBAR.LE gsb0, 0x0 ;  /* 0x00008000000079c5 */ /* 0x000fe40000010000 */
[----:B------:R-:W-:Y:S05]  /*24c0*/  @P1 BRA `(.L_x_37) ;  /* 0xfffffff800901947 */ /* 0x000fea000383ffff */
.L_x_29:
[----:B------:R-:W-:Y:S01]  /*24d0*/  VIADD R4, R8, UR8 ;  /* 0x0000000808047c36 */ /* 0x000fe20008000000 */
[----:B0-----:R-:W-:Y:S01]  /*24e0*/  WARPGROUP.ARRIVE ;  /* 0x00000000000079c5 */ /* 0x001fe20000000000 */
[----:B------:R-:W-:Y:S01]  /*24f0*/  IMAD.MOV.U32 R5, RZ, RZ, 0x40000040 ;  /* 0x40000040ff057424 */ /* 0x000fe200078e00ff */
[----:B------:R-:W-:Y:S01]  /*2500*/  LOP3.LUT P1, RZ, R23, 0x1, RZ, 0xc0, !PT ;  /* 0x0000000117ff7812 */ /* 0x000fe2000782c0ff */
[----:B------:R-:W-:Y:S01]  /*2510*/  IMAD.IADD R8, R165, 0x1, R8 ;  /* 0x00000001a5087824 */ /* 0x000fe200078e0208 */
[C---:B------:R-:W-:Y:S01]  /*2520*/  R2UR UR6, R4.reuse ;  /* 0x00000000040672ca */ /* 0x040fe200000e0000 */
[----:B------:R-:W-:Y:S01]  /*2530*/  VIADD R6, R4, 0x2 ;  /* 0x0000000204067836 */ /* 0x000fe20000000000 */
[----:B------:R-:W-:Y:S01]  /*2540*/  R2UR UR7, R5 ;  /* 0x00000000050772ca */ /* 0x000fe200000e0000 */
[----:B------:R-:W-:Y:S01]  /*2550*/  IMAD.MOV.U32 R7, RZ, RZ, 0x40000040 ;  /* 0x40000040ff077424 */ /* 0x000fe200078e00ff */
[----:B------:R-:W-:-:S04]  /*2560*/  LEA R8, R8, UR39, 0x2 ;  /* 0x0000002708087c11 */ /* 0x000fc8000f8e10ff */
[C---:B------:R-:W-:Y:S01]  /*2570*/  IADD3 R3, R8.reuse, 0x900, RZ ;  /* 0x0000090008037810 */ /* 0x040fe20007ffe0ff */
[----:B------:R-:W-:-:S04]  /*2580*/  VIADD R0, R8, 0x990 ;  /* 0x0000099008007836 */ /* 0x000fc80000000000 */
[----:B------:R-:W-:Y:S02]  /*2590*/  @P1 VIADD R0, R3, 0x70 ;  /* 0x0000007003001836 */ /* 0x000fe40000000000 */
[----:B------:R-:W-:Y:S01]  /*25a0*/  HGMMA.64x256x8.F32.TF32 R24, R160, gdesc[UR4], R24, gsb0 ;  /* 0x07e00004a0187df0 */ /* 0x000fe20008002818 */
[----:B------:R-:W-:Y:S02]  /*25b0*/  R2UR UR6, R6 ;  /* 0x00000000060672ca */ /* 0x000fe400000e0000 */
[----:B------:R-:W-:Y:S01]  /*25c0*/  R2UR UR7, R7 ;  /* 0x00000000070772ca */ /* 0x000fe200000e0000 */
[----:B------:R-:W-:Y:S02]  /*25d0*/  WARPGROUP.DEPBAR.LE gsb0, 0x0 ;  /* 0x00008000000079c5 */ /* 0x000fe40000010000 */
[----:B------:R-:W-:Y:S04]  /*25e0*/  LDS R156, [R8+0x900] ;  /* 0x00090000089c7984 */ /* 0x000fe80000000800 */
[----:B------:R-:W-:Y:S04]  /*25f0*/  LDS R157, [R8+0xd00] ;  /* 0x000d0000089d7984 */ /* 0x000fe80000000800 */
[----:B------:R-:W-:Y:S04]  /*2600*/  LDS R158, [R0] ;  /* 0x00000000009e7984 */ /* 0x000fe80000000800 */
[----:B------:R-:W0:Y:S02]  /*2610*/  LDS R159, [R0+0x400] ;  /* 0x00040000009f7984 */ /* 0x000e240000000800 */
[----:B0-----:R-:W-:-:S08]  /*2620*/  WARPGROUP.ARRIVE ;  /* 0x00000000000079c5 */ /* 0x001fd00000000000 */
        /* <DEDUP_REMOVED lines=8> */
.L_x_38:
        /* <DEDUP_REMOVED lines=8> */
.L_x_39:
[C---:B------:R-:W-:Y:S01]  /*2730*/  VIADD R6, R4.reuse, 0x4 ;  /* 0x0000000404067836 */ /* 0x040fe20000000000 */
[----:B-1234-:R-:W-:Y:S01]  /*2740*/  WARPGROUP.ARRIVE ;  /* 0x00000000000079c5 */ /* 0x01efe20000000000 */
[----:B------:R-:W-:Y:S02]  /*2750*/  IMAD.MOV.U32 R7, RZ, RZ, 0x40000040 ;  /* 0x40000040ff077424 */ /* 0x000fe400078e00ff */
[----:B------:R-:W-:Y:S01]  /*2760*/  VIADD R4, R4, 0x6 ;  /* 0x0000000604047836 */ /* 0x000fe20000000000 */
[----:B------:R-:W-:Y:S01]  /*2770*/  R2UR UR6, R6 ;  /* 0x00000000060672ca */ /* 0x000fe200000e0000 */
[----:B------:R-:W-:Y:S01]  /*2780*/  IMAD.MOV.U32 R5, RZ, RZ, 0x40000040 ;  /* 0x40000040ff057424 */ /* 0x000fe200078e00ff */
[----:B------:R-:W-:-:S13]  /*2790*/  R2UR UR7, R7 ;  /* 0x00000000070772ca */ /* 0x000fda00000e0000 */
[----:B------:R-:W-:Y:S01]  /*27a0*/  HGMMA.64x256x8.F32.TF32 R24, R156, gdesc[UR4], R24, gsb0 ;  /* 0x07e000049c187df0 */ /* 0x000fe20008002818 */
[----:B------:R-:W-:Y:S02]  /*27b0*/  R2UR UR6, R4 ;  /* 0x00000000040672ca */ /* 0x000fe400000e0000 */
[----:B------:R-:W-:Y:S01]  /*27c0*/  R2UR UR7, R5 ;  /* 0x00000000050772ca */ /* 0x000fe200000e0000 */
[----:B------:R-:W-:Y:S02]  /*27d0*/  WARPGROUP.DEPBAR.LE gsb0, 0x0 ;  /* 0x00008000000079c5 */ /* 0x000fe40000010000 */
[----:B------:R-:W-:Y:S04]  /*27e0*/  LDS R156, [R8+0xb00] ;  /* 0x000b0000089c7984 */ /* 0x000fe80000000800 */
[----:B------:R-:W-:Y:S04]  /*27f0*/  LDS R157, [R8+0xf00] ;  /* 0x000f0000089d7984 */ /* 0x000fe80000000800 */
[----:B------:R-:W-:Y:S04]  /*2800*/  LDS R158, [R0+0x200] ;  /* 0x00020000009e7984 */ /* 0x000fe80000000800 */
[----:B------:R-:W1:Y:S02]  /*2810*/  LDS R159, [R0+0x600] ;  /* 0x00060000009f7984 */ /* 0x000e640000000800 */
[----:B-1----:R-:W-:-:S08]  /*2820*/  WARPGROUP.ARRIVE ;  /* 0x00000000000079c5 */ /* 0x002fd00000000000 */
[----:B------:R-:W-:Y:S03]  /*2830*/  HGMMA.64x256x8.F32.TF32 R24, R156, gdesc[UR4], R24, gsb0 ;  /* 0x07e000049c187df0 */ /* 0x000fe60008002818 */
[----:B------:R-:W-:Y:S02]  /*2840*/  WARPGROUP.DEPBAR.LE gsb0, 0x0 ;  /* 0x00008000000079c5 */ /* 0x000fe40000010000 */
.L_x_25:
[----:B0-----:R-:W-:-:S04]  /*2850*/  IMAD.U32 R0, RZ, RZ, UR41 ;  /* 0x00000029ff007e24 */ /* 0x001fc8000f8e00ff */
[----:B------:R0:W-:Y:S01]  /*2860*/  SYNCS.ARRIVE.TRANS64.A1T0 RZ, [R0+UR40], RZ ;  /* 0x000000ff00ff79a7 */ /* 0x0001e20008100028 */
[----:B------:R-:W-:Y:S05]  /*2870*/  @!P0 BRA `(.L_x_40) ;  /* 0x0000000000048947 */ /* 0x000fea0003800000 */
[----:B------:R-:W-:Y:S01]  /*2880*/  BPT.TRAP 0x1 ;  /* 0x000000040000795c */ /* 0x000fe20000300000 */
.L_x_40:
[----:B------:R-:W-:Y:S02]  /*2890*/  UIADD3 UR6, UR37, UR52, URZ ;  /* 0x0000003425067290 */ /* 0x000fe4000fffe03f */
[----:B------:R-:W-:Y:S02]  /*28a0*/  UISETP.GT.U32.AND UP0, UPT, UR49, 0x1, UPT ;  /* 0x000000013100788c */ /* 0x000fe4000bf04070 */
[----:B------:R-:W-:-:S04]  /*28b0*/  UIMAD.WIDE.U32 UR4, UR6, -0x33333333, URZ ;  /* 0xcccccccd060478a5 */ /* 0x000fc8000f8e003f */
[----:B------:R-:W-:Y:S01]  /*28c0*/  USHF.R.U32.HI UR4, URZ, 0x2, UR5 ;  /* 0x000000023f047899 */ /* 0x000fe20008011605 */
[----:B------:R-:W-:-:S03]  /*28d0*/  PLOP3.LUT P0, PT, PT, PT, UP0, 0x80, 0x0 ;  /* 0x000000000000781c */ /* 0x000fc60003f0f008 */
[----:B------:R-:W-:-:S04]  /*28e0*/  UIMAD UR6, UR4, -0x5, UR6 ;  /* 0xfffffffb040678a4 */ /* 0x000fc8000f8e0206 */
[----:B------:R-:W-:-:S04]  /*28f0*/  ULEA UR6, UR6, UR39, 0x3 ;  /* 0x0000002706067291 */ /* 0x000fc8000f8e183f */
[----:B------:R-:W-:-:S04]  /*2900*/  UIADD3 UR6, UR6, 0x28, URZ ;  /* 0x0000002806067890 */ /* 0x000fc8000fffe03f */
[----:B------:R-:W-:-:S09]  /*2910*/  UPRMT UR6, URZ, 0x654, UR6 ;  /* 0x000006543f067896 */ /* 0x000fd20008000006 */
[----:B------:R-:W-:Y:S01]  /*2920*/  SYNCS.ARRIVE.TRANS64.RED.A1T0 RZ, [UR6], RZ ;  /* 0x000000ffffff79a7 */ /* 0x000fe20008100406 */
[----:B------:R-:W-:Y:S05]  /*2930*/  @P0 BRA `(.L_x_41) ;  /* 0x0000000000040947 */ /* 0x000fea0003800000 */
[----:B------:R-:W-:Y:S01]  /*2940*/  BPT.TRAP 0x1 ;  /* 0x000000040000795c */ /* 0x000fe20000300000 */
.L_x_41:
[----:B0-----:R-:W-:Y:S01]  /*2950*/  IMAD.U32 R0, RZ, RZ, UR42 ;  /* 0x0000002aff007e24 */ /* 0x001fe2000f8e00ff */
[----:B------:R-:W-:Y:S01]  /*2960*/  UIADD3 UR52, UR38, UR52, URZ ;  /* 0x0000003426347290 */ /* 0x000fe2000fffe03f */
[----:B------:R-:W0:Y:S01]  /*2970*/  LDC R15, c[0x0][0x288] ;  /* 0x0000a200ff0f7b82 */ /* 0x000e220000000800 */
[----:B------:R-:W-:Y:S01]  /*2980*/  UISETP.GE.U32.AND UP1, UPT, UR38, 0x5, UPT ;  /* 0x000000052600788c */ /* 0x000fe2000bf26070 */
[----:B------:R-:W-:Y:S01]  /*2990*/  IMAD.SHL.U32 R8, R164, 0x2, RZ ;  /* 0x00000002a4087824 */ /* 0x000fe200078e00ff */
[----:B------:R-:W-:Y:S01]  /*29a0*/  SHF.L.U32 R0, R0, 0x1f, RZ ;  /* 0x0000001f00007819 */ /* 0x000fe200000006ff */
[----:B------:R-:W-:Y:S02]  /*29b0*/  UISETP.GT.U32.AND UP0, UPT, UR52, 0x4, UPT ;  /* 0x000000043400788c */ /* 0x000fe4000bf04070 */
[----:B------:R-:W-:Y:S01]  /*29c0*/  UIMAD.WIDE.U32 UR4, UR52, -0x33333333, URZ ;  /* 0xcccccccd340478a5 */ /* 0x000fe2000f8e003f */
[----:B------:R-:W-:Y:S01]  /*29d0*/  SHF.R.S32.HI R9, RZ, 0x1f, R8 ;  /* 0x0000001fff097819 */ /* 0x000fe20000011408 */
[----:B------:R-:W2:Y:S01]  /*29e0*/  SYNCS.PHASECHK.TRANS64.TRYWAIT P0, [R167+UR47+0x10], R0 ;  /* 0x00001000a70075a7 */ /* 0x000ea2000800016f */
[----:B------:R-:W-:-:S02]  /*29f0*/  UISETP.LT.U32.AND UP0, UPT, UR38, 0x5, UP0 ;  /* 0x000000052600788c */ /* 0x000fc40008701070 */
[----:B------:R-:W-:Y:S02]  /*2a00*/  USHF.R.U32.HI UR4, URZ, 0x2, UR5 ;  /* 0x000000023f047899 */ /* 0x000fe40008011605 */
[----:B------:R-:W-:Y:S02]  /*2a10*/  USEL UR6, URZ, 0x1, !UP0 ;  /* 0x000000013f067887 */ /* 0x000fe4000c000000 */
[----:B------:R-:W-:Y:S02]  /*2a20*/  UIMAD UR52, UR4, -0x5, UR52 ;  /* 0xfffffffb043478a4 */ /* 0x000fe4000f8e0234 */
[----:B------:R-:W-:-:S04]  /*2a30*/  ULOP3.LUT UR48, UR48, UR6, URZ, 0x3c, !UPT ;  /* 0x0000000630307292 */ /* 0x000fc8000f8e3c3f */
[----:B------:R-:W-:Y:S01]  /*2a40*/  @UP1 ULOP3.LUT UR48, UR48, 0x1, UR4, 0x78, !UPT ;  /* 0x0000000130301892 */ /* 0x000fe2000f8e7804 */
[----:B0-2---:R-:W-:Y:S11]  /*2a50*/  @!P0 BRA `(.L_x_42) ;  /* 0x0000008000a08947 */ /* 0x005ff60003800000 */
.L_x_329:
[----:B0-----:R-:W-:Y:S01]  /*2a60*/  IMAD.SHL.U32 R3, R22, 0x40, RZ ;  /* 0x0000004016037824 */ /* 0x001fe200078e00ff */
[----:B------:R-:W-:Y:S01]  /*2a70*/  ULDC UR6, c[0x0][0x284] ;  /* 0x0000a10000067ab9 */ /* 0x000fe20000000800 */
[----:B------:R-:W-:Y:S01]  /*2a80*/  IMAD.SHL.U32 R12, R18, 0x100, RZ ;  /* 0x00000100120c7824 */ /* 0x000fe200078e00ff */
[----:B------:R-:W-:Y:S01]  /*2a90*/  SHF.R.S32.HI R157, RZ, 0x1f, R19 ;  /* 0x0000001fff9d7819 */ /* 0x000fe20000011413 */
[----:B------:R-:W-:Y:S01]  /*2aa0*/  ULDC.64 UR4, c[0x0][0x5d0] ;  /* 0x0001740000047ab9 */ /* 0x000fe20000000a00 */
[----:B------:R-:W-:Y:S01]  /*2ab0*/  ISETP.GE.AND P0, PT, R3, UR6, PT ;  /* 0x0000000603007c0c */ /* 0x000fe2000bf06270 */
[----:B------:R-:W-:Y:S01]  /*2ac0*/  IMAD.WIDE.U32 R4, R19, UR4, R8 ;  /* 0x0000000413047c25 */ /* 0x000fe2000f8e0008 */
[----:B------:R-:W-:Y:S02]  /*2ad0*/  SHF.R.S32.HI R13, RZ, 0x1f, R12 ;  /* 0x0000001fff0d7819 */ /* 0x000fe4000001140c */
[C---:B------:R-:W-:Y:S01]  /*2ae0*/  ISETP.GE.OR P0, PT, R12.reuse, R15, P0 ;  /* 0x0000000f0c00720c */ /* 0x040fe20000706670 */
[----:B------:R-:W-:Y:S01]  /*2af0*/  IMAD R0, R157, UR4, RZ ;  /* 0x000000049d007c24 */ /* 0x000fe2000f8e02ff */
[----:B-1----:R-:W-:-:S03]  /*2b00*/  IADD3 R4, P1, R12, R4, RZ ;  /* 0x000000040c047210 */ /* 0x002fc60007f3e0ff */
[----:B------:R-:W-:-:S05]  /*2b10*/  IMAD R7, R19, UR5, R0 ;  /* 0x0000000513077c24 */ /* 0x000fca000f8e0200 */
[----:B------:R-:W-:-:S03]  /*2b20*/  IADD3.X R5, R13, R5, R7, P1, !PT ;  /* 0x000000050d057210 */ /* 0x000fc60000ffe407 */
[----:B------:R-:W-:Y:S05]  /*2b30*/  @P0 BRA `(.L_x_43) ;  /* 0x0000006000ec0947 */ /* 0x000fea0003800000 */
[----:B------:R-:W0:Y:S01]  /*2b40*/  LDC.64 R10, c[0x0][0x5c8] ;  /* 0x00017200ff0a7b82 */ /* 0x000e220000000a00 */
[----:B-----5:R-:W-:Y:S01]  /*2b50*/  FSETP.NEU.AND P0, PT, R152, RZ, PT ;  /* 0x000000ff9800720b */ /* 0x020fe20003f0d000 */
[----:B------:R-:W-:Y:S01]  /*2b60*/  IMAD R7, R164, -0x2, R15 ;  /* 0xfffffffea4077824 */ /* 0x000fe200078e020f */
[----:B------:R-:W-:Y:S01]  /*2b70*/  BSSY B0, `(.L_x_43) ;  /* 0x0000637000007945 */ /* 0x000fe20003800000 */
[----:B------:R-:W-:-:S04]  /*2b80*/  IMAD.WIDE R162, R22, 0x40, R154 ;  /* 0x0000004016a27825 */ /* 0x000fc800078e029a */
[----:B------:R-:W-:Y:S02]  /*2b90*/  IMAD.IADD R0, R7, 0x1, -R12 ;  /* 0x0000000107007824 */ /* 0x000fe400078e0a0c */
[----:B------:R-:W-:-:S03]  /*2ba0*/  IMAD.IADD R3, R166, 0x1, -R3 ;  /* 0x00000001a6037824 */ /* 0x000fc600078e0a03 */
[----:B------:R-:W-:-:S04]  /*2bb0*/  ISETP.GT.AND P1, PT, R0, RZ, PT ;  /* 0x000000ff0000720c */ /* 0x000fc80003f24270 */
[----:B------:R-:W-:Y:S01]  /*2bc0*/  ISETP.GT.AND P3, PT, R3, RZ, P1 ;  /* 0x000000ff0300720c */ /* 0x000fe20000f64270 */
[-C--:B0-----:R-:W-:Y:S02]  /*2bd0*/  IMAD R6, R163, R10.reuse, RZ ;  /* 0x0000000aa3067224 */ /* 0x081fe400078e02ff */
[----:B------:R-:W-:-:S04]  /*2be0*/  IMAD.WIDE.U32 R168, R162, R10, R4 ;  /* 0x0000000aa2a87225 */ /* 0x000fc800078e0004 */
[----:B------:R-:W-:-:S04]  /*2bf0*/  IMAD R5, R162, R11, R6 ;  /* 0x0000000ba2057224 */ /* 0x000fc800078e0206 */
[----:B------:R-:W-:Y:S01]  /*2c00*/  IMAD.IADD R173, R169, 0x1, R5 ;  /* 0x00000001a9ad7824 */ /* 0x000fe200078e0205 */
[----:B------:R-:W-:Y:S06]  /*2c10*/  @!P0 BRA `(.L_x_44) ;  /* 0x0000004400988947 */ /* 0x000fec0003800000 */
[----:B------:R-:W0:Y:S01]  /*2c20*/  LDC.64 R20, c[0x0][0x5b8] ;  /* 0x00016e00ff147b82 */ /* 0x000e220000000a00 */
[----:B------:R-:W-:-:S07]  /*2c30*/  ULDC.64 UR4, c[0x0][0x5c0] ;  /* 0x0001700000047ab9 */ /* 0x000fce0000000a00 */
[----:B------:R-:W1:Y:S08]  /*2c40*/  LDC.64 R170, c[0x0][0x5b0] ;  /* 0x00016c00ffaa7b82 */ /* 0x000e700000000a00 */
[----:B------:R-:W2:Y:S01]  /*2c50*/  LDC.64 R14, c[0x0][0x5a8] ;  /* 0x00016a00ff0e7b82 */ /* 0x000ea20000000a00 */
[-C--:B0-----:R-:W-:Y:S02]  /*2c60*/  IMAD R6, R157, R20.reuse, RZ ;  /* 0x000000149d067224 */ /* 0x081fe400078e02ff */
[----:B------:R-:W-:-:S04]  /*2c70*/  IMAD.WIDE.U32 R4, R19, R20, R8 ;  /* 0x0000001413047225 */ /* 0x000fc800078e0008 */
[----:B------:R-:W-:Y:S01]  /*2c80*/  IMAD R167, R19, R21, R6 ;  /* 0x0000001513a77224 */ /* 0x000fe200078e0206 */
[----:B------:R-:W-:Y:S01]  /*2c90*/  IADD3 R156, P0, R12, R4, RZ ;  /* 0x000000040c9c7210 */ /* 0x000fe20007f1e0ff */
[----:B-1----:R-:W-:-:S03]  /*2ca0*/  IMAD R4, R163, R170, RZ ;  /* 0x000000aaa3047224 */ /* 0x002fc600078e02ff */
[----:B------:R-:W-:Y:S01]  /*2cb0*/  IADD3.X R157, R13, R5, R167, P0, !PT ;  /* 0x000000050d9d7210 */ /* 0x000fe200007fe4a7 */
[C---:B------:R-:W-:Y:S02]  /*2cc0*/  IMAD R163, R162.reuse, R171, R4 ;  /* 0x000000aba2a37224 */ /* 0x040fe400078e0204 */
[----:B------:R-:W-:-:S04]  /*2cd0*/  IMAD.WIDE.U32 R4, R162, R170, R156 ;  /* 0x000000aaa2047225 */ /* 0x000fc800078e009c */
[----:B------:R-:W-:Y:S01]  /*2ce0*/  IMAD.IADD R5, R5, 0x1, R163 ;  /* 0x0000000105057824 */ /* 0x000fe200078e02a3 */
[----:B--2---:R-:W-:-:S04]  /*2cf0*/  LEA R6, P0, R4, R14, 0x2 ;  /* 0x0000000e04067211 */ /* 0x004fc800078010ff */
[----:B------:R-:W-:-:S05]  /*2d00*/  LEA.HI.X R7, R4, R15, R5, 0x2, P0 ;  /* 0x0000000f04077211 */ /* 0x000fca00000f1405 */
[----:B------:R0:W2:Y:S01]  /*2d10*/  @P3 LDG.E.LTC128B R21, desc[UR54][R6.64] ;  /* 0x0000003606153981 */ /* 0x0000a2000c1e1920 */
[----:B------:R-:W-:Y:S01]  /*2d20*/  IMAD.WIDE.U32 R4, R162, R170, R12 ;  /* 0x000000aaa2047225 */ /* 0x000fe200078e000c */
[----:B------:R-:W-:Y:S01]  /*2d30*/  ISETP.GT.AND P2, PT, R0, 0x1, PT ;  /* 0x000000010000780c */ /* 0x000fe20003f44270 */
[----:B------:R-:W-:Y:S01]  /*2d40*/  BSSY B1, `(.L_x_45) ;  /* 0x0000017000017945 */ /* 0x000fe20003800000 */
[C---:B------:R-:W-:Y:S01]  /*2d50*/  SHF.L.U64.HI R161, R170.reuse, 0x3, R171 ;  /* 0x00000003aaa17819 */ /* 0x040fe200000102ab */
[----:B------:R-:W-:Y:S01]  /*2d60*/  IMAD.SHL.U32 R160, R170, 0x8, RZ ;  /* 0x00000008aaa07824 */ /* 0x000fe200078e00ff */
[----:B------:R-:W-:Y:S02]  /*2d70*/  IADD3 R158, P0, R8, R4, RZ ;  /* 0x00000004089e7210 */ /* 0x000fe40007f1e0ff */
[----:B------:R-:W-:Y:S01]  /*2d80*/  ISETP.GT.AND P4, PT, R3, RZ, P2 ;  /* 0x000000ff0300720c */ /* 0x000fe20001784270 */
[----:B------:R-:W-:Y:S01]  /*2d90*/  IMAD.WIDE.U32 R160, R162, R170, R160 ;  /* 0x000000aaa2a07225 */ /* 0x000fe200078e00a0 */
[----:B------:R-:W-:-:S02]  /*2da0*/  IADD3.X R159, R9, R163, R5, P0, !PT ;  /* 0x000000a3099f7210 */ /* 0x000fc400007fe405 */
[C---:B------:R-:W-:Y:S01]  /*2db0*/  LEA R4, P0, R168.reuse, UR4, 0x2 ;  /* 0x00000004a8047c11 */ /* 0x040fe2000f8010ff */
[----:B------:R-:W-:Y:S01]  /*2dc0*/  IMAD.IADD R163, R163, 0x1, R161 ;  /* 0x00000001a3a37824 */ /* 0x000fe200078e02a1 */
[----:B------:R-:W-:Y:S01]  /*2dd0*/  ISETP.GT.AND P1, PT, R3, 0x8, P1 ;  /* 0x000000080300780c */ /* 0x000fe20000f24270 */
[----:B------:R-:W-:Y:S01]  /*2de0*/  IMAD.WIDE.U32 R158, R19, R20, R158 ;  /* 0x00000014139e7225 */ /* 0x000fe200078e009e */
[----:B------:R-:W-:-:S03]  /*2df0*/  LEA.HI.X R5, R168, UR5, R173, 0x2, P0 ;  /* 0x00000005a8057c11 */ /* 0x000fc600080f14ad */
[----:B------:R-:W-:Y:S01]  /*2e00*/  IMAD.IADD R18, R167, 0x1, R159 ;  /* 0x00000001a7127824 */ /* 0x000fe200078e029f */
[----:B0-----:R-:W-:Y:S01]  /*2e10*/  LEA R6, P0, R158, R14, 0x2 ;  /* 0x0000000e9e067211 */ /* 0x001fe200078010ff */
[----:B--2---:R-:W-:-:S04]  /*2e20*/  FMUL R7, R21, R152 ;  /* 0x0000009815077220 */ /* 0x004fc80000400000 */
[----:B------:R-:W-:Y:S01]  /*2e30*/  FFMA R159, R24, R153, R7 ;  /* 0x00000099189f7223 */ /* 0x000fe20000000007 */
[----:B------:R-:W-:Y:S02]  /*2e40*/  LEA.HI.X R7, R158, R15, R18, 0x2, P0 ;  /* 0x0000000f9e077211 */ /* 0x000fe400000f1412 */
[----:B------:R-:W-:Y:S02]  /*2e50*/  IADD3 R22, P0, R156, R160, RZ ;  /* 0x000000a09c167210 */ /* 0x000fe40007f1e0ff */
[----:B------:R0:W-:Y:S02]  /*2e60*/  @P3 STG.E desc[UR54][R4.64], R159 ;  /* 0x0000009f04003986 */ /* 0x0001e4000c101936 */
[----:B------:R-:W-:Y:S01]  /*2e70*/  LEA R156, P3, R22, R14, 0x2 ;  /* 0x0000000e169c7211 */ /* 0x000fe200078610ff */
[----:B------:R-:W-:Y:S01]  /*2e80*/  IMAD.X R24, R163, 0x1, R157, P0 ;  /* 0x00000001a3187824 */ /* 0x000fe200000e069d */
[----:B------:R-:W-:Y:S11]  /*2e90*/  @!P4 BRA `(.L_x_46) ;  /* 0x000000000004c947 */ /* 0x000ff60003800000 */
[----:B------:R1:W5:Y:S02]  /*2ea0*/  LDG.E.LTC128B R21, desc[UR54][R6.64+0x4] ;  /* 0x0000043606157981 */ /* 0x000364000c1e1920 */
.L_x_46:
[----:B------:R-:W-:Y:S05]  /*2eb0*/  BSYNC B1 ;  /* 0x0000000000017941 */ /* 0x000fea0003800000 */
.L_x_45:
[----:B-----5:R-:W-:Y:S01]  /*2ec0*/  FMUL R18, R21, R152 ;  /* 0x0000009815127220 */ /* 0x020fe20000400000 */
[----:B------:R-:W-:-:S03]  /*2ed0*/  LEA.HI.X R157, R22, R15, R24, 0x2, P3 ;  /* 0x0000000f169d7211 */ /* 0x000fc600018f1418 */
[----:B0-----:R-:W-:Y:S01]  /*2ee0*/  FFMA R159, R25, R153, R18 ;  /* 0x00000099199f7223 */ /* 0x001fe20000000012 */
[----:B------:R-:W-:-:S04]  /*2ef0*/  IMAD.MOV.U32 R25, RZ, RZ, R21 ;  /* 0x000000ffff197224 */ /* 0x000fc800078e0015 */
[----:B------:R0:W-:Y:S04]  /*2f00*/  @P4 STG.E desc[UR54][R4.64+0x4], R159 ;  /* 0x0000049f04004986 */ /* 0x0001e8000c101936 */
[----:B------:R-:W2:Y:S01]  /*2f10*/  @P1 LDG.E.LTC128B R25, desc[UR54][R156.64] ;  /* 0x000000369c191981 */ /* 0x000ea2000c1e1920 */
[----:B------:R-:W-:Y:S01]  /*2f20*/  IADD3 R8, P0, P3, R8, R160, R12 ;  /* 0x000000a008087210 */ /* 0x000fe20007b1e00c */
[----:B------:R-:W-:Y:S01]  /*2f30*/  BSSY B1, `(.L_x_47) ;  /* 0x0000010000017945 */ /* 0x000fe20003800000 */
[C---:B------:R-:W-:Y:S02]  /*2f40*/  SHF.L.U64.HI R11, R10.reuse, 0x5, R11 ;  /* 0x000000050a0b7819 */ /* 0x040fe4000001020b */
[----:B------:R-:W-:Y:S02]  /*2f50*/  IADD3.X R9, R9, R163, R13, P0, P3 ;  /* 0x000000a309097210 */ /* 0x000fe400007e640d */
[----:B------:R-:W-:-:S02]  /*2f60*/  LEA R10, P3, R10, R4, 0x5 ;  /* 0x000000040a0a7211 */ /* 0x000fc400078628ff */
[----:B------:R-:W-:Y:S01]  /*2f70*/  ISETP.GT.AND P2, PT, R3, 0x8, P2 ;  /* 0x000000080300780c */ /* 0x000fe20001744270 */
[----:B------:R-:W-:Y:S01]  /*2f80*/  IMAD.WIDE.U32 R20, R19, R20, R8 ;  /* 0x0000001413147225 */ /* 0x000fe200078e0008 */
[----:B------:R-:W-:-:S03]  /*2f90*/  ISETP.GT.AND P0, PT, R0, 0x8, PT ;  /* 0x000000080000780c */ /* 0x000fc60003f04270 */
[----:B------:R-:W-:Y:S01]  /*2fa0*/  IMAD.X R11, R11, 0x1, R5, P3 ;  /* 0x000000010b0b7824 */ /* 0x000fe200018e0605 */
[----:B------:R-:W-:Y:S01]  /*2fb0*/  LEA R8, P4, R20, R14, 0x2 ;  /* 0x0000000e14087211 */ /* 0x000fe200078810ff */
[----:B------:R-:W-:Y:S02]  /*2fc0*/  IMAD.IADD R12, R167, 0x1, R21 ;  /* 0x00000001a70c7824 */ /* 0x000fe400078e0215 */
[----:B--2---:R-:W-:-:S04]  /*2fd0*/  FMUL R9, R25, R152 ;  /* 0x0000009819097220 */ /* 0x004fc80000400000 */
[----:B------:R-:W-:Y:S01]  /*2fe0*/  FFMA R13, R26, R153, R9 ;  /* 0x000000991a0d7223 */ /* 0x000fe20000000009 */
[----:B------:R-:W-:-:S04]  /*2ff0*/  LEA.HI.X R9, R20, R15, R12, 0x2, P4 ;  /* 0x0000000f14097211 */ /* 0x000fc800020f140c */
[----:B------:R0:W-:Y:S01]  /*3000*/  @P1 STG.E desc[UR54][R10.64], R13 ;  /* 0x0000000d0a001986 */ /* 0x0001e2000c101936 */
[----:B------:R-:W-:Y:S05]  /*3010*/  @!P2 BRA `(.L_x_48) ;  /* 0x000000000004a947 */ /* 0x000fea0003800000 */
[----:B------:R2:W5:Y:S02]  /*3020*/  LDG.E.LTC128B R25, desc[UR54][R8.64+0x4] ;  /* 0x0000043608197981 */ /* 0x000564000c1e1920 */
.L_x_48:
[----:B------:R-:W-:Y:S05]  /*3030*/  BSYNC B1 ;  /* 0x0000000000017941 */ /* 0x000fea0003800000 */
.L_x_47:
[----:B-----5:R-:W-:Y:S01]  /*3040*/  FMUL R12, R25, R152 ;  /* 0x00000098190c7220 */ /* 0x020fe20000400000 */
[----:B------:R-:W-:Y:S01]  /*3050*/  ISETP.GT.AND P3, PT, R3, RZ, P0 ;  /* 0x000000ff0300720c */ /* 0x000fe20000764270 */
[----:B------:R-:W-:Y:S01]  /*3060*/  BSSY B1, `(.L_x_49) ;  /* 0x0000006000017945 */ /* 0x000fe20003800000 */
[----:B------:R-:W-:Y:S01]  /*3070*/  ISETP.GT.AND P1, PT, R0, 0x9, PT ;  /* 0x000000090000780c */ /* 0x000fe20003f24270 */
[----:B------:R-:W-:-:S05]  /*3080*/  FFMA R27, R27, R153, R12 ;  /* 0x000000991b1b7223 */ /* 0x000fca000000000c */
[----:B------:R3:W-:Y:S05]  /*3090*/  @P2 STG.E desc[UR54][R10.64+0x4], R27 ;  /* 0x0000041b0a002986 */ /* 0x0007ea000c101936 */
[----:B------:R-:W-:Y:S05]  /*30a0*/  @!P3 BRA `(.L_x_50) ;  /* 0x000000000004b947 */ /* 0x000fea0003800000 */
[----:B------:R4:W5:Y:S02]  /*30b0*/  LDG.E.LTC128B R25, desc[UR54][R6.64+0x20] ;  /* 0x0000203606197981 */ /* 0x000964000c1e1920 */
.L_x_50:
[----:B------:R-:W-:Y:S05]  /*30c0*/  BSYNC B1 ;  /* 0x0000000000017941 */ /* 0x000fea0003800000 */
.L_x_49:
[----:B0----5:R-:W-:Y:S01]  /*30d0*/  FMUL R13, R25, R152 ;  /* 0x00000098190d7220 */ /* 0x021fe20000400000 */
[----:B------:R-:W-:Y:S01]  /*30e0*/  ISETP.GT.AND P2, PT, R3, RZ, P1 ;  /* 0x000000ff0300720c */ /* 0x000fe20000f44270 */
[----:B------:R-:W-:Y:S02]  /*30f0*/  BSSY B1, `(.L_x_51) ;  /* 0x0000005000017945 */ /* 0x000fe40003800000 */
[----:B------:R-:W-:-:S05]  /*3100*/  FFMA R13, R28, R153, R13 ;  /* 0x000000991c0d7223 */ /* 0x000fca000000000d */
[----:B------:R0:W-:Y:S05]  /*3110*/  @P3 STG.E desc[UR54][R4.64+0x20], R13 ;  /* 0x0000200d04003986 */ /* 0x0001ea000c101936 */
[----:B------:R-:W-:Y:S05]  /*3120*/  @!P2 BRA `(.L_x_52) ;  /* 0x000000000004a947 */ /* 0x000fea0003800000 */
[----:B------:R0:W5:Y:S02]  /*3130*/  LDG.E.LTC128B R25, desc[UR54][R6.64+0x24] ;  /* 0x0000243606197981 */ /* 0x000164000c1e1920 */
.L_x_52:
[----:B------:R-:W-:Y:S05]  /*3140*/  BSYNC B1 ;  /* 0x0000000000017941 */ /* 0x000fea0003800000 */
.L_x_51:
[----:B-----5:R-:W-:Y:S01]  /*3150*/  FMUL R12, R25, R152 ;  /* 0x00000098190c7220 */ /* 0x020fe20000400000 */
[----:B------:R-:W-:Y:S01]  /*3160*/  ISETP.GT.AND P0, PT, R3, 0x8, P0 ;  /* 0x000000080300780c */ /* 0x000fe20000704270 */
[----:B------:R-:W-:Y:S02]  /*3170*/  BSSY B1, `(.L_x_53) ;  /* 0x0000005000017945 */ /* 0x000fe40003800000 */
[----:B------:R-:W-:-:S05]  /*3180*/  FFMA R29, R29, R153, R12 ;  /* 0x000000991d1d7223 */ /* 0x000fca000000000c */
[----:B------:R0:W-:Y:S05]  /*3190*/  @P2 STG.E desc[UR54][R4.64+0x24], R29 ;  /* 0x0000241d04002986 */ /* 0x0001ea000c101936 */
[----:B------:R-:W-:Y:S05]  /*31a0*/  @!P0 BRA `(.L_x_54) ;  /* 0x0000000000048947 */ /* 0x000fea0003800000 */
[----:B------:R0:W5:Y:S02]  /*31b0*/  LDG.E.LTC128B R25, desc[UR54][R8.64+0x20] ;  /* 0x0000203608197981 */ /* 0x000164000c1e1920 */
.L_x_54:
[----:B------:R-:W-:Y:S05]  /*31c0*/  BSYNC B1 ;  /* 0x0000000000017941 */ /* 0x000fea0003800000 */
.L_x_53:
[----:B0----5:R-:W-:Y:S01]  /*31d0*/  FMUL R13, R25, R152 ;  /* 0x00000098190d7220 */ /* 0x021fe20000400000 */
[----:B------:R-:W-:Y:S01]  /*31e0*/  ISETP.GT.AND P2, PT, R3, 0x8, P1 ;  /* 0x000000080300780c */ /* 0x000fe20000f44270 */
[----:B------:R-:W-:Y:S01]  /*31f0*/  BSSY B1, `(.L_x_55) ;  /* 0x0000006000017945 */ /* 0x000fe20003800000 */
[----:B------:R-:W-:Y:S01]  /*3200*/  ISETP.GT.AND P1, PT, R0, 0x10, PT ;  /* 0x000000100000780c */ /* 0x000fe20003f24270 */
[----:B------:R-:W-:-:S05]  /*3210*/  FFMA R13, R30, R153, R13 ;  /* 0x000000991e0d7223 */ /* 0x000fca000000000d */
[----:B------:R0:W-:Y:S05]  /*3220*/  @P0 STG.E desc[UR54][R10.64+0x20], R13 ;  /* 0x0000200d0a000986 */ /* 0x0001ea000c101936 */
[----:B------:R-:W-:Y:S05]  /*3230*/  @!P2 BRA `(.L_x_56) ;  /* 0x000000000004a947 */ /* 0x000fea0003800000 */
[----:B------:R0:W5:Y:S02]  /*3240*/  LDG.E.LTC128B R25, desc[UR54][R8.64+0x24] ;  /* 0x0000243608197981 */ /* 0x000164000c1e1920 */
.L_x_56:
[----:B------:R-:W-:Y:S05]  /*3250*/  BSYNC B1 ;  /* 0x0000000000017941 */ /* 0x000fea0003800000 */
.L_x_55:
        /* <DEDUP_REMOVED lines=8> */
.L_x_58:
[----:B------:R-:W-:Y:S05]  /*32e0*/  BSYNC B1 ;  /* 0x0000000000017941 */ /* 0x000fea0003800000 */
.L_x_57:
[----:B0----5:R-:W-:Y:S01]  /*32f0*/  FMUL R13, R25, R152 ;  /* 0x00000098190d7220 */ /* 0x021fe20000400000 */
[----:B------:R-:W-:Y:S01]  /*3300*/  ISETP.GT.AND P4, PT, R3, RZ, P0 ;  /* 0x000000ff0300720c */ /* 0x000fe20000784270 */
[----:B------:R-:W-:Y:S02]  /*3310*/  BSSY B1, `(.L_x_59) ;  /* 0x0000005000017945 */ /* 0x000fe40003800000 */
[----:B------:R-:W-:-:S05]  /*3320*/  FFMA R13, R32, R153, R13 ;  /* 0x00000099200d7223 */ /* 0x000fca000000000d */
[----:B------:R0:W-:Y:S05]  /*3330*/  @P3 STG.E desc[UR54][R4.64+0x40], R13 ;  /* 0x0000400d04003986 */ /* 0x0001ea000c101936 */
[----:B------:R-:W-:Y:S05]  /*3340*/  @!P4 BRA `(.L_x_60) ;  /* 0x000000000004c947 */ /* 0x000fea0003800000 */
[----:B------:R0:W5:Y:S02]  /*3350*/  LDG.E.LTC128B R25, desc[UR54][R6.64+0x44] ;  /* 0x0000443606197981 */ /* 0x000164000c1e1920 */
.L_x_60:
[----:B------:R-:W-:Y:S05]  /*3360*/  BSYNC B1 ;  /* 0x0000000000017941 */ /* 0x000fea0003800000 */
.L_x_59:
[----:B-----5:R-:W-:Y:S01]  /*3370*/  FMUL R12, R25, R152 ;  /* 0x00000098190c7220 */ /* 0x020fe20000400000 */
[----:B------:R-:W-:Y:S01]  /*3380*/  ISETP.GT.AND P2, PT, R3, 0x8, P1 ;  /* 0x000000080300780c */ /* 0x000fe20000f44270 */
[----:B------:R-:W-:Y:S02]  /*3390*/  BSSY B1, `(.L_x_61) ;  /* 0x0000005000017945 */ /* 0x000fe40003800000 */
[----:B------:R-:W-:-:S05]  /*33a0*/  FFMA R33, R33, R153, R12 ;  /* 0x0000009921217223 */ /* 0x000fca000000000c */
[----:B------:R0:W-:Y:S05]  /*33b0*/  @P4 STG.E desc[UR54][R4.64+0x44], R33 ;  /* 0x0000442104004986 */ /* 0x0001ea000c101936 */
[----:B------:R-:W-:Y:S05]  /*33c0*/  @!P2 BRA `(.L_x_62) ;  /* 0x000000000004a947 */ /* 0x000fea0003800000 */
[----:B------:R0:W5:Y:S02]  /*33d0*/  LDG.E.LTC128B R25, desc[UR54][R8.64+0x40] ;  /* 0x0000403608197981 */ /* 0x000164000c1e1920 */
.L_x_62:
[----:B------:R-:W-:Y:S05]  /*33e0*/  BSYNC B1 ;  /* 0x0000000000017941 */ /* 0x000fea0003800000 */
.L_x_61:
        /* <DEDUP_REMOVED lines=8> */
.L_x_64:
[----:B------:R-:W-:Y:S05]  /*3470*/  BSYNC B1 ;  /* 0x0000000000017941 */ /* 0x000fea0003800000 */
.L_x_63:
        /* <DEDUP_REMOVED lines=8> */
.L_x_66:
[----:B------:R-:W-:Y:S05]  /*3500*/  BSYNC B1 ;  /* 0x0000000000017941 */ /* 0x000fea0003800000 */
.L_x_65:
[----:B0----5:R-:W-:Y:S01]  /*3510*/  FMUL R13, R25, R152 ;  /* 0x00000098190d7220 */ /* 0x021fe20000400000 */
[----:B------:R-:W-:Y:S01]  /*3520*/  ISETP.GT.AND P3, PT, R3, RZ, P0 ;  /* 0x000000ff0300720c */ /* 0x000fe20000764270 */
[----:B------:R-:W-:Y:S02]  /*3530*/  BSSY B1, `(.L_x_67) ;  /* 0x0000005000017945 */ /* 0x000fe40003800000 */
[----:B------:R-:W-:-:S05]  /*3540*/  FFMA R13, R36, R153, R13 ;  /* 0x00000099240d7223 */ /* 0x000fca000000000d */
[----:B------:R0:W-:Y:S05]  /*3550*/  @P2 STG.E desc[UR54][R4.64+0x60], R13 ;  /* 0x0000600d04002986 */ /* 0x0001ea000c101936 */
[----:B------:R-:W-:Y:S05]  /*3560*/  @!P3 BRA `(.L_x_68) ;  /* 0x000000000004b947 */ /* 0x000fea0003800000 */
[----:B------:R0:W5:Y:S02]  /*3570*/  LDG.E.LTC128B R25, desc[UR54][R6.64+0x64] ;  /* 0x0000643606197981 */ /* 0x000164000c1e1920 */
.L_x_68:
[----:B------:R-:W-:Y:S05]  /*3580*/  BSYNC B1 ;  /* 0x0000000000017941 */ /* 0x000fea0003800000 */
.L_x_67:
[----:B-----5:R-:W-:Y:S01]  /*3590*/  FMUL R12, R25, R152 ;  /* 0x00000098190c7220 */ /* 0x020fe20000400000 */
[----:B------:R-:W-:Y:S01]  /*35a0*/  ISETP.GT.AND P2, PT, R3, 0x8, P1 ;  /* 0x000000080300780c */ /* 0x000fe20000f44270 */
[----:B------:R-:W-:Y:S02]  /*35b0*/  BSSY B1, `(.L_x_69) ;  /* 0x0000005000017945 */ /* 0x000fe40003800000 */
[----:B------:R-:W-:-:S05]  /*35c0*/  FFMA R37, R37, R153, R12 ;  /* 0x0000009925257223 */ /* 0x000fca000000000c */
[----:B------:R0:W-:Y:S05]  /*35d0*/  @P3 STG.E desc[UR54][R4.64+0x64], R37 ;  /* 0x0000642504003986 */ /* 0x0001ea000c101936 */
[----:B------:R-:W-:Y:S05]  /*35e0*/  @!P2 BRA `(.L_x_70) ;  /* 0x000000000004a947 */ /* 0x000fea0003800000 */
[----:B------:R0:W5:Y:S02]  /*35f0*/  LDG.E.LTC128B R25, desc[UR54][R8.64+0x60] ;  /* 0x0000603608197981 */ /* 0x000164000c1e1920 */
.L_x_70:
[----:B------:R-:W-:Y:S05]  /*3600*/  BSYNC B1 ;  /* 0x0000000000017941 */ /* 0x000fea0003800000 */
.L_x_69:
        /* <DEDUP_REMOVED lines=8> */
.L_x_72:
[----:B------:R-:W-:Y:S05]  /*3690*/  BSYNC B1 ;  /* 0x0000000000017941 */ /* 0x000fea0003800000 */
.L_x_71:
        /* <DEDUP_REMOVED lines=8> */
.L_x_74:
[----:B------:R-:W-:Y:S05]  /*3720*/  BSYNC B1 ;  /* 0x0000000000017941 */ /* 0x000fea0003800000 */
.L_x_73:
[----:B0----5:R-:W-:Y:S01]  /*3730*/  FMUL R13, R25, R152 ;  /* 0x00000098190d7220 */ /* 0x021fe20000400000 */
[----:B------:R-:W-:Y:S01]  /*3740*/  ISETP.GT.AND P3, PT, R3, RZ, P0 ;  /* 0x000000ff0300720c */ /* 0x000fe20000764270 */
[----:B------:R-:W-:Y:S02]  /*3750*/  BSSY B1, `(.L_x_75) ;  /* 0x0000005000017945 */ /* 0x000fe40003800000 */
[----:B------:R-:W-:-:S05]  /*3760*/  FFMA R13, R40, R153, R13 ;  /* 0x00000099280d7223 */ /* 0x000fca000000000d */
[----:B------:R0:W-:Y:S05]  /*3770*/  @P2 STG.E desc[UR54][R4.64+0x80], R13 ;  /* 0x0000800d04002986 */ /* 0x0001ea000c101936 */
[----:B------:R-:W-:Y:S05]  /*3780*/  @!P3 BRA `(.L_x_76) ;  /* 0x000000000004b947 */ /* 0x000fea0003800000 */
[----:B------:R0:W5:Y:S02]  /*3790*/  LDG.E.LTC128B R25, desc[UR54][R6.64+0x84] ;  /* 0x0000843606197981 */ /* 0x000164000c1e1920 */
.L_x_76:
[----:B------:R-:W-:Y:S05]  /*37a0*/  BSYNC B1 ;  /* 0x0000000000017941 */ /* 0x000fea0003800000 */
.L_x_75:
[----:B-----5:R-:W-:Y:S01]  /*37b0*/  FMUL R12, R25, R152 ;  /* 0x00000098190c7220 */ /* 0x020fe20000400000 */
[----:B------:R-:W-:Y:S01]  /*37c0*/  ISETP.GT.AND P2, PT, R3, 0x8, P1 ;  /* 0x000000080300780c */ /* 0x000fe20000f44270 */
[----:B------:R-:W-:Y:S02]  /*37d0*/  BSSY B1, `(.L_x_77) ;  /* 0x0000005000017945 */ /* 0x000fe40003800000 */
[----:B------:R-:W-:-:S05]  /*37e0*/  FFMA R41, R41, R153, R12 ;  /* 0x0000009929297223 */ /* 0x000fca000000000c */
[----:B------:R0:W-:Y:S05]  /*37f0*/  @P3 STG.E desc[UR54][R4.64+0x84], R41 ;  /* 0x0000842904003986 */ /* 0x0001ea000c101936 */
[----:B------:R-:W-:Y:S05]  /*3800*/  @!P2 BRA `(.L_x_78) ;  /* 0x000000000004a947 */ /* 0x000fea0003800000 */
[----:B------:R0:W5:Y:S02]  /*3810*/  LDG.E.LTC128B R25, desc[UR54][R8.64+0x80] ;  /* 0x0000803608197981 */ /* 0x000164000c1e1920 */
.L_x_78:
[----:B------:R-:W-:Y:S05]  /*3820*/  BSYNC B1 ;  /* 0x0000000000017941 */ /* 0x000fea0003800000 */
.L_x_77:
        /* <DEDUP_REMOVED lines=8> */
.L_x_80:
[----:B------:R-:W-:Y:S05]  /*38b0*/  BSYNC B1 ;  /* 0x0000000000017941 */ /* 0x000fea0003800000 */
.L_x_79:
        /* <DEDUP_REMOVED lines=8> */
.L_x_82:
[----:B------:R-:W-:Y:S05]  /*3940*/  BSYNC B1 ;  /* 0x0000000000017941 */ /* 0x000fea0003800000 */
.L_x_81:
[----:B0----5:R-:W-:Y:S01]  /*3950*/  FMUL R13, R25, R152 ;  /* 0x00000098190d7220 */ /* 0x021fe20000400000 */
[----:B------:R-:W-:Y:S01]  /*3960*/  ISETP.GT.AND P3, PT, R3, RZ, P0 ;  /* 0x000000ff0300720c */ /* 0x000fe20000764270 */
[----:B------:R-:W-:Y:S02]  /*3970*/  BSSY B1, `(.L_x_83) ;  /* 0x0000005000017945 */ /* 0x000fe40003800000 */
[----:B------:R-:W-:-:S05]  /*3980*/  FFMA R13, R44, R153, R13 ;  /* 0x000000992c0d7223 */ /* 0x000fca000000000d */
[----:B------:R0:W-:Y:S05]  /*3990*/  @P2 STG.E desc[UR54][R4.64+0xa0], R13 ;  /* 0x0000a00d04002986 */ /* 0x0001ea000c101936 */
[----:B------:R-:W-:Y:S05]  /*39a0*/  @!P3 BRA `(.L_x_84) ;  /* 0x000000000004b947 */ /* 0x000fea0003800000 */
[----:B------:R0:W5:Y:S02]  /*39b0*/  LDG.E.LTC128B R25, desc[UR54][R6.64+0xa4] ;  /* 0x0000a43606197981 */ /* 0x000164000c1e1920 */
.L_x_84:
[----:B------:R-:W-:Y:S05]  /*39c0*/  BSYNC B1 ;  /* 0x0000000000017941 */ /* 0x000fea0003800000 */
.L_x_83:
[----:B-----5:R-:W-:Y:S01]  /*39d0*/  FMUL R12, R25, R152 ;  /* 0x00000098190c7220 */ /* 0x020fe20000400000 */
[----:B------:R-:W-:Y:S01]  /*39e0*/  ISETP.GT.AND P2, PT, R3, 0x8, P1 ;  /* 0x000000080300780c */ /* 0x000fe20000f44270 */
[----:B------:R-:W-:Y:S02]  /*39f0*/  BSSY B1, `(.L_x_85) ;  /* 0x0000005000017945 */ /* 0x000fe40003800000 */
[----:B------:R-:W-:-:S05]  /*3a00*/  FFMA R45, R45, R153, R12 ;  /* 0x000000992d2d7223 */ /* 0x000fca000000000c */
[----:B------:R0:W-:Y:S05]  /*3a10*/  @P3 STG.E desc[UR54][R4.64+0xa4], R45 ;  /* 0x0000a42d04003986 */ /* 0x0001ea000c101936 */
[----:B------:R-:W-:Y:S05]  /*3a20*/  @!P2 BRA `(.L_x_86) ;  /* 0x000000000004a947 */ /* 0x000fea0003800000 */
[----:B------:R0:W5:Y:S02]  /*3a30*/  LDG.E.LTC128B R25, desc[UR54][R8.64+0xa0] ;  /* 0x0000a03608197981 */ /* 0x000164000c1e1920 */
.L_x_86:
[----:B------:R-:W-:Y:S05]  /*3a40*/  BSYNC B1 ;  /* 0x0000000000017941 */ /* 0x000fea0003800000 */
.L_x_85:
        /* <DEDUP_REMOVED lines=8> */
.L_x_88:
[----:B------:R-:W-:Y:S05]  /*3ad0*/  BSYNC B1 ;  /* 0x0000000000017941 */ /* 0x000fea0003800000 */
.L_x_87:
        /* <DEDUP_REMOVED lines=8> */
.L_x_90:
[----:B------:R-:W-:Y:S05]  /*3b60*/  BSYNC B1 ;  /* 0x0000000000017941 */ /* 0x000fea0003800000 */
.L_x_89:
[----:B0----5:R-:W-:Y:S01]  /*3b70*/  FMUL R13, R25, R152 ;  /* 0x00000098190d7220 */ /* 0x021fe20000400000 */
[----:B------:R-:W-:Y:S01]  /*3b80*/  ISETP.GT.AND P3, PT, R3, RZ, P0 ;  /* 0x000000ff0300720c */ /* 0x000fe20000764270 */
[----:B------:R-:W-:Y:S02]  /*3b90*/  BSSY B1, `(.L_x_91) ;  /* 0x0000005000017945 */ /* 0x000fe40003800000 */
[----:B------:R-:W-:-:S05]  /*3ba0*/  FFMA R13, R48, R153, R13 ;  /* 0x00000099300d7223 */ /* 0x000fca000000000d */
[----:B------:R0:W-:Y:S05]  /*3bb0*/  @P2 STG.E desc[UR54][R4.64+0xc0], R13 ;  /* 0x0000c00d04002986 */ /* 0x0001ea000c101936 */
[----:B------:R-:W-:Y:S05]  /*3bc0*/  @!P3 BRA `(.L_x_92) ;  /* 0x000000000004b947 */ /* 0x000fea0003800000 */
[----:B------:R0:W5:Y:S02]  /*3bd0*/  LDG.E.LTC128B R25, desc[UR54][R6.64+0xc4] ;  /* 0x0000c43606197981 */ /* 0x000164000c1e1920 */
.L_x_92:
[----:B------:R-:W-:Y:S05]  /*3be0*/  BSYNC B1 ;  /* 0x0000000000017941 */ /* 0x000fea0003800000 */
.L_x_91:
[----:B-----5:R-:W-:Y:S01]  /*3bf0*/  FMUL R12, R25, R152 ;  /* 0x00000098190c7220 */ /* 0x020fe20000400000 */
[----:B------:R-:W-:Y:S01]  /*3c00*/  ISETP.GT.AND P2, PT, R3, 0x8, P1 ;  /* 0x000000080300780c */ /* 0x000fe20000f44270 */
[----:B------:R-:W-:Y:S02]  /*3c10*/  BSSY B1, `(.L_x_93) ;  /* 0x0000005000017945 */ /* 0x000fe40003800000 */
[----:B------:R-:W-:-:S05]  /*3c20*/  FFMA R49, R49, R153, R12 ;  /* 0x0000009931317223 */ /* 0x000fca000000000c */
[----:B------:R0:W-:Y:S05]  /*3c30*/  @P3 STG.E desc[UR54][R4.64+0xc4], R49 ;  /* 0x0000c43104003986 */ /* 0x0001ea000c101936 */
[----:B------:R-:W-:Y:S05]  /*3c40*/  @!P2 BRA `(.L_x_94) ;  /* 0x000000000004a947 */ /* 0x000fea0003800000 */
[----:B------:R0:W5:Y:S02]  /*3c50*/  LDG.E.LTC128B R25, desc[UR54][R8.64+0xc0] ;  /* 0x0000c03608197981 */ /* 0x000164000c1e1920 */
.L_x_94:
[----:B------:R-:W-:Y:S05]  /*3c60*/  BSYNC B1 ;  /* 0x0000000000017941 */ /* 0x000fea0003800000 */
.L_x_93:
        /* <DEDUP_REMOVED lines=8> */
.L_x_96:
[----:B------:R-:W-:Y:S05]  /*3cf0*/  BSYNC B1 ;  /* 0x0000000000017941 */ /* 0x000fea0003800000 */
.L_x_95:
        /* <DEDUP_REMOVED lines=8> */
.L_x_98:
[----:B------:R-:W-:Y:S05]  /*3d80*/  BSYNC B1 ;  /* 0x0000000000017941 */ /* 0x000fea0003800000 */
.L_x_97:
[----:B0----5:R-:W-:Y:S01]  /*3d90*/  FMUL R13, R25, R152 ;  /* 0x00000098190d7220 */ /* 0x021fe20000400000 */
[----:B------:R-:W-:Y:S01]  /*3da0*/  ISETP.GT.AND P3, PT, R3, RZ, P0 ;  /* 0x000000ff0300720c */ /* 0x000fe20000764270 */
[----:B------:R-:W-:Y:S02]  /*3db0*/  BSSY B1, `(.L_x_99) ;  /* 0x0000005000017945 */ /* 0x000fe40003800000 */
[----:B------:R-:W-:-:S05]  /*3dc0*/  FFMA R13, R52, R153, R13 ;  /* 0x00000099340d7223 */ /* 0x000fca000000000d */
[----:B------:R0:W-:Y:S05]  /*3dd0*/  @P2 STG.E desc[UR54][R4.64+0xe0], R13 ;  /* 0x0000e00d04002986 */ /* 0x0001ea000c101936 */
[----:B------:R-:W-:Y:S05]  /*3de0*/  @!P3 BRA `(.L_x_100) ;  /* 0x000000000004b947 */ /* 0x000fea0003800000 */
[----:B------:R0:W5:Y:S02]  /*3df0*/  LDG.E.LTC128B R25, desc[UR54][R6.64+0xe4] ;  /* 0x0000e43606197981 */ /* 0x000164000c1e1920 */
.L_x_100:
[----:B------:R-:W-:Y:S05]  /*3e00*/  BSYNC B1 ;  /* 0x0000000000017941 */ /* 0x000fea0003800000 */
.L_x_99:
[----:B-----5:R-:W-:Y:S01]  /*3e10*/  FMUL R12, R25, R152 ;  /* 0x00000098190c7220 */ /* 0x020fe20000400000 */
[----:B------:R-:W-:Y:S01]  /*3e20*/  ISETP.GT.AND P2, PT, R3, 0x8, P1 ;  /* 0x000000080300780c */ /* 0x000fe20000f44270 */
[----:B------:R-:W-:Y:S02]  /*3e30*/  BSSY B1, `(.L_x_101) ;  /* 0x0000005000017945 */ /* 0x000fe40003800000 */
[----:B------:R-:W-:-:S05]  /*3e40*/  FFMA R53, R53, R153, R12 ;  /* 0x0000009935357223 */ /* 0x000fca000000000c */
[----:B------:R0:W-:Y:S05]  /*3e50*/  @P3 STG.E desc[UR54][R4.64+0xe4], R53 ;  /* 0x0000e43504003986 */ /* 0x0001ea000c101936 */
[----:B------:R-:W-:Y:S05]  /*3e60*/  @!P2 BRA `(.L_x_102) ;  /* 0x000000000004a947 */ /* 0x000fea0003800000 */
[----:B------:R0:W5:Y:S02]  /*3e70*/  LDG.E.LTC128B R25, desc[UR54][R8.64+0xe0] ;  /* 0x0000e03608197981 */ /* 0x000164000c1e1920 */
.L_x_102:
[----:B------:R-:W-:Y:S05]  /*3e80*/  BSYNC B1 ;  /* 0x0000000000017941 */ /* 0x000fea0003800000 */
.L_x_101:
        /* <DEDUP_REMOVED lines=8> */
.L_x_104:
[----:B------:R-:W-:Y:S05]  /*3f10*/  BSYNC B1 ;  /* 0x0000000000017941 */ /* 0x000fea0003800000 */
.L_x_103:
        /* <DEDUP_REMOVED lines=8> */
.L_x_106:
[----:B------:R-:W-:Y:S05]  /*3fa0*/  BSYNC B1 ;  /* 0x0000000000017941 */ /* 0x000fea0003800000 */
.L_x_105:
[----:B0----5:R-:W-:Y:S01]  /*3fb0*/  FMUL R13, R25, R152 ;  /* 0x00000098190d7220 */ /* 0x021fe20000400000 */
[----:B------:R-:W-:Y:S01]  /*3fc0*/  ISETP.GT.AND P3, PT, R3, RZ, P0 ;  /* 0x000000ff0300720c */ /* 0x000fe20000764270 */
[----:B------:R-:W-:Y:S02]  /*3fd0*/  BSSY B1, `(.L_x_107) ;  /* 0x0000005000017945 */ /* 0x000fe40003800000 */
[----:B------:R-:W-:-:S05]  /*3fe0*/  FFMA R13, R56, R153, R13 ;  /* 0x00000099380d7223 */ /* 0x000fca000000000d */
[----:B------:R0:W-:Y:S05]  /*3ff0*/  @P2 STG.E desc[UR54][R4.64+0x100], R13 ;  /* 0x0001000d04002986 */ /* 0x0001ea000c101936 */
[----:B------:R-:W-:Y:S05]  /*4000*/  @!P3 BRA `(.L_x_108) ;  /* 0x000000000004b947 */ /* 0x000fea0003800000 */
[----:B------:R0:W5:Y:S02]  /*4010*/  LDG.E.LTC128B R25, desc[UR54][R6.64+0x104] ;  /* 0x0001043606197981 */ /* 0x000164000c1e1920 */
.L_x_108:
[----:B------:R-:W-:Y:S05]  /*4020*/  BSYNC B1 ;  /* 0x0000000000017941 */ /* 0x000fea0003800000 */
.L_x_107:
[----:B-----5:R-:W-:Y:S01]  /*4030*/  FMUL R12, R25, R152 ;  /* 0x00000098190c7220 */ /* 0x020fe20000400000 */
[----:B------:R-:W-:Y:S01]  /*4040*/  ISETP.GT.AND P2, PT, R3, 0x8, P1 ;  /* 0x000000080300780c */ /* 0x000fe20000f44270 */
[----:B------:R-:W-:Y:S02]  /*4050*/  BSSY B1, `(.L_x_109) ;  /* 0x0000005000017945 */ /* 0x000fe40003800000 */
[----:B------:R-:W-:-:S05]  /*4060*/  FFMA R57, R57, R153, R12 ;  /* 0x0000009939397223 */ /* 0x000fca000000000c */
[----:B------:R0:W-:Y:S05]  /*4070*/  @P3 STG.E desc[UR54][R4.64+0x104], R57 ;  /* 0x0001043904003986 */ /* 0x0001ea000c101936 */
[----:B------:R-:W-:Y:S05]  /*4080*/  @!P2 BRA `(.L_x_110) ;  /* 0x000000000004a947 */ /* 0x000fea0003800000 */
[----:B------:R0:W5:Y:S02]  /*4090*/  LDG.E.LTC128B R25, desc[UR54][R8.64+0x100] ;  /* 0x0001003608197981 */ /* 0x000164000c1e1920 */
.L_x_110:
[----:B------:R-:W-:Y:S05]  /*40a0*/  BSYNC B1 ;  /* 0x0000000000017941 */ /* 0x000fea0003800000 */
.L_x_109:
        /* <DEDUP_REMOVED lines=8> */
.L_x_112:
[----:B------:R-:W-:Y:S05]  /*4130*/  BSYNC B1 ;  /* 0x0000000000017941 */ /* 0x000fea0003800000 */
.L_x_111:
        /* <DEDUP_REMOVED lines=8> */
.L_x_114:
[----:B------:R-:W-:Y:S05]  /*41c0*/  BSYNC B1 ;  /* 0x0000000000017941 */ /* 0x000fea0003800000 */
.L_x_113:
[----:B0----5:R-:W-:Y:S01]  /*41d0*/  FMUL R13, R25, R152 ;  /* 0x00000098190d7220 */ /* 0x021fe20000400000 */
[----:B------:R-:W-:Y:S01]  /*41e0*/  ISETP.GT.AND P3, PT, R3, RZ, P0 ;  /* 0x000000ff0300720c */ /* 0x000fe20000764270 */
[----:B------:R-:W-:Y:S02]  /*41f0*/  BSSY B1, `(.L_x_115) ;  /* 0x0000005000017945 */ /* 0x000fe40003800000 */
[----:B------:R-:W-:-:S05]  /*4200*/  FFMA R13, R60, R153, R13 ;  /* 0x000000993c0d7223 */ /* 0x000fca000000000d */
[----:B------:R0:W-:Y:S05]  /*4210*/  @P2 STG.E desc[UR54][R4.64+0x120], R13 ;  /* 0x0001200d04002986 */ /* 0x0001ea000c101936 */
[----:B------:R-:W-:Y:S05]  /*4220*/  @!P3 BRA `(.L_x_116) ;  /* 0x000000000004b947 */ /* 0x000fea0003800000 */
[----:B------:R0:W5:Y:S02]  /*4230*/  LDG.E.LTC128B R25, desc[UR54][R6.64+0x124] ;  /* 0x0001243606197981 */ /* 0x000164000c1e1920 */
.L_x_116:
[----:B------:R-:W-:Y:S05]  /*4240*/  BSYNC B1 ;  /* 0x0000000000017941 */ /* 0x000fea0003800000 */
.L_x_115:
[----:B-----5:R-:W-:Y:S01]  /*4250*/  FMUL R12, R25, R152 ;  /* 0x00000098190c7220 */ /* 0x020fe20000400000 */
[----:B------:R-:W-:Y:S01]  /*4260*/  ISETP.GT.AND P2, PT, R3, 0x8, P1 ;  /* 0x000000080300780c */ /* 0x000fe20000f44270 */
[----:B------:R-:W-:Y:S02]  /*4270*/  BSSY B1, `(.L_x_117) ;  /* 0x0000005000017945 */ /* 0x000fe40003800000 */
[----:B------:R-:W-:-:S05]  /*4280*/  FFMA R61, R61, R153, R12 ;  /* 0x000000993d3d7223 */ /* 0x000fca000000000c */
[----:B------:R0:W-:Y:S05]  /*4290*/  @P3 STG.E desc[UR54][R4.64+0x124], R61 ;  /* 0x0001243d04003986 */ /* 0x0001ea000c101936 */
[----:B------:R-:W-:Y:S05]  /*42a0*/  @!P2 BRA `(.L_x_118) ;  /* 0x000000000004a947 */ /* 0x000fea0003800000 */
[----:B------:R0:W5:Y:S02]  /*42b0*/  LDG.E.LTC128B R25, desc[UR54][R8.64+0x120] ;  /* 0x0001203608197981 */ /* 0x000164000c1e1920 */
.L_x_118:
[----:B------:R-:W-:Y:S05]  /*42c0*/  BSYNC B1 ;  /* 0x0000000000017941 */ /* 0x000fea0003800000 */
.L_x_117:
        /* <DEDUP_REMOVED lines=8> */
.L_x_120:
[----:B------:R-:W-:Y:S05]  /*4350*/  BSYNC B1 ;  /* 0x0000000000017941 */ /* 0x000fea0003800000 */
.L_x_119:
        /* <DEDUP_REMOVED lines=8> */
.L_x_122:
[----:B------:R-:W-:Y:S05]  /*43e0*/  BSYNC B1 ;  /* 0x0000000000017941 */ /* 0x000fea0003800000 */
.L_x_121:
[----:B0----5:R-:W-:Y:S01]  /*43f0*/  FMUL R13, R25, R152 ;  /* 0x00000098190d7220 */ /* 0x021fe20000400000 */
[----:B------:R-:W-:Y:S01]  /*4400*/  ISETP.GT.AND P3, PT, R3, RZ, P0 ;  /* 0x000000ff0300720c */ /* 0x000fe20000764270 */
[----:B------:R-:W-:Y:S02]  /*4410*/  BSSY B1, `(.L_x_123) ;  /* 0x0000005000017945 */ /* 0x000fe40003800000 */
[----:B------:R-:W-:-:S05]  /*4420*/  FFMA R13, R64, R153, R13 ;  /* 0x00000099400d7223 */ /* 0x000fca000000000d */
[----:B------:R0:W-:Y:S05]  /*4430*/  @P2 STG.E desc[UR54][R4.64+0x140], R13 ;  /* 0x0001400d04002986 */ /* 0x0001ea000c101936 */
[----:B------:R-:W-:Y:S05]  /*4440*/  @!P3 BRA `(.L_x_124) ;  /* 0x000000000004b947 */ /* 0x000fea0003800000 */
[----:B------:R0:W5:Y:S02]  /*4450*/  LDG.E.LTC128B R25, desc[UR54][R6.64+0x144] ;  /* 0x0001443606197981 */ /* 0x000164000c1e1920 */
.L_x_124:
[----:B------:R-:W-:Y:S05]  /*4460*/  BSYNC B1 ;  /* 0x0000000000017941 */ /* 0x000fea0003800000 */
.L_x_123:
[----:B-----5:R-:W-:Y:S01]  /*4470*/  FMUL R12, R25, R152 ;  /* 0x00000098190c7220 */ /* 0x020fe20000400000 */
[----:B------:R-:W-:Y:S01]  /*4480*/  ISETP.GT.AND P2, PT, R3, 0x8, P1 ;  /* 0x000000080300780c */ /* 0x000fe20000f44270 */
[----:B------:R-:W-:Y:S02]  /*4490*/  BSSY B1, `(.L_x_125) ;  /* 0x0000005000017945 */ /* 0x000fe40003800000 */
[----:B------:R-:W-:-:S05]  /*44a0*/  FFMA R65, R65, R153, R12 ;  /* 0x0000009941417223 */ /* 0x000fca000000000c */
[----:B------:R0:W-:Y:S05]  /*44b0*/  @P3 STG.E desc[UR54][R4.64+0x144], R65 ;  /* 0x0001444104003986 */ /* 0x0001ea000c101936 */
[----:B------:R-:W-:Y:S05]  /*44c0*/  @!P2 BRA `(.L_x_126) ;  /* 0x000000000004a947 */ /* 0x000fea0003800000 */
[----:B------:R0:W5:Y:S02]  /*44d0*/  LDG.E.LTC128B R25, desc[UR54][R8.64+0x140] ;  /* 0x0001403608197981 */ /* 0x000164000c1e1920 */
.L_x_126:
[----:B------:R-:W-:Y:S05]  /*44e0*/  BSYNC B1 ;  /* 0x0000000000017941 */ /* 0x000fea0003800000 */
.L_x_125:
        /* <DEDUP_REMOVED lines=8> */
.L_x_128:
[----:B------:R-:W-:Y:S05]  /*4570*/  BSYNC B1 ;  /* 0x0000000000017941 */ /* 0x000fea0003800000 */
.L_x_127:
        /* <DEDUP_REMOVED lines=8> */
.L_x_130:
[----:B------:R-:W-:Y:S05]  /*4600*/  BSYNC B1 ;  /* 0x0000000000017941 */ /* 0x000fea0003800000 */
.L_x_129:
[----:B0----5:R-:W-:Y:S01]  /*4610*/  FMUL R13, R25, R152 ;  /* 0x00000098190d7220 */ /* 0x021fe20000400000 */
[----:B------:R-:W-:Y:S01]  /*4620*/  ISETP.GT.AND P3, PT, R3, RZ, P0 ;  /* 0x000000ff0300720c */ /* 0x000fe20000764270 */
[----:B------:R-:W-:Y:S02]  /*4630*/  BSSY B1, `(.L_x_131) ;  /* 0x0000005000017945 */ /* 0x000fe40003800000 */
[----:B------:R-:W-:-:S05]  /*4640*/  FFMA R13, R68, R153, R13 ;  /* 0x00000099440d7223 */ /* 0x000fca000000000d */
[----:B------:R0:W-:Y:S05]  /*4650*/  @P2 STG.E desc[UR54][R4.64+0x160], R13 ;  /* 0x0001600d04002986 */ /* 0x0001ea000c101936 */
[----:B------:R-:W-:Y:S05]  /*4660*/  @!P3 BRA `(.L_x_132) ;  /* 0x000000000004b947 */ /* 0x000fea0003800000 */
[----:B------:R0:W5:Y:S02]  /*4670*/  LDG.E.LTC128B R25, desc[UR54][R6.64+0x164] ;  /* 0x0001643606197981 */ /* 0x000164000c1e1920 */
.L_x_132:
[----:B------:R-:W-:Y:S05]  /*4680*/  BSYNC B1 ;  /* 0x0000000000017941 */ /* 0x000fea0003800000 */
.L_x_131:
[----:B-----5:R-:W-:Y:S01]  /*4690*/  FMUL R12, R25, R152 ;  /* 0x00000098190c7220 */ /* 0x020fe20000400000 */
[----:B------:R-:W-:Y:S01]  /*46a0*/  ISETP.GT.AND P2, PT, R3, 0x8, P1 ;  /* 0x000000080300780c */ /* 0x000fe20000f44270 */
[----:B------:R-:W-:Y:S02]  /*46b0*/  BSSY B1, `(.L_x_133) ;  /* 0x0000005000017945 */ /* 0x000fe40003800000 */
[----:B------:R-:W-:-:S05]  /*46c0*/  FFMA R69, R69, R153, R12 ;  /* 0x0000009945457223 */ /* 0x000fca000000000c */
[----:B------:R0:W-:Y:S05]  /*46d0*/  @P3 STG.E desc[UR54][R4.64+0x164], R69 ;  /* 0x0001644504003986 */ /* 0x0001ea000c101936 */
[----:B------:R-:W-:Y:S05]  /*46e0*/  @!P2 BRA `(.L_x_134) ;  /* 0x000000000004a947 */ /* 0x000fea0003800000 */
[----:B------:R0:W5:Y:S02]  /*46f0*/  LDG.E.LTC128B R25, desc[UR54][R8.64+0x160] ;  /* 0x0001603608197981 */ /* 0x000164000c1e1920 */
.L_x_134:
[----:B------:R-:W-:Y:S05]  /*4700*/  BSYNC B1 ;  /* 0x0000000000017941 */ /* 0x000fea0003800000 */
.L_x_133:
        /* <DEDUP_REMOVED lines=8> */
.L_x_136:
[----:B------:R-:W-:Y:S05]  /*4790*/  BSYNC B1 ;  /* 0x0000000000017941 */ /* 0x000fea0003800000 */
.L_x_135:
        /* <DEDUP_REMOVED lines=8> */
.L_x_138:
[----:B------:R-:W-:Y:S05]  /*4820*/  BSYNC B1 ;  /* 0x0000000000017941 */ /* 0x000fea0003800000 */
.L_x_137:
[----:B0----5:R-:W-:Y:S01]  /*4830*/  FMUL R13, R25, R152 ;  /* 0x00000098190d7220 */ /* 0x021fe20000400000 */
[----:B------:R-:W-:Y:S01]  /*4840*/  ISETP.GT.AND P3, PT, R3, RZ, P0 ;  /* 0x000000ff0300720c */ /* 0x000fe20000764270 */
[----:B------:R-:W-:Y:S02]  /*4850*/  BSSY B1, `(.L_x_139) ;  /* 0x0000005000017945 */ /* 0x000fe40003800000 */
[----:B------:R-:W-:-:S05]  /*4860*/  FFMA R13, R72, R153, R13 ;  /* 0x00000099480d7223 */ /* 0x000fca000000000d */
[----:B------:R0:W-:Y:S05]  /*4870*/  @P2 STG.E desc[UR54][R4.64+0x180], R13 ;  /* 0x0001800d04002986 */ /* 0x0001ea000c101936 */
[----:B------:R-:W-:Y:S05]  /*4880*/  @!P3 BRA `(.L_x_140) ;  /* 0x000000000004b947 */ /* 0x000fea0003800000 */
[----:B------:R0:W5:Y:S02]  /*4890*/  LDG.E.LTC128B R25, desc[UR54][R6.64+0x184] ;  /* 0x0001843606197981 */ /* 0x000164000c1e1920 */
.L_x_140:
[----:B------:R-:W-:Y:S05]  /*48a0*/  BSYNC B1 ;  /* 0x0000000000017941 */ /* 0x000fea0003800000 */
.L_x_139:
[----:B-----5:R-:W-:Y:S01]  /*48b0*/  FMUL R12, R25, R152 ;  /* 0x00000098190c7220 */ /* 0x020fe20000400000 */
[----:B------:R-:W-:Y:S01]  /*48c0*/  ISETP.GT.AND P2, PT, R3, 0x8, P1 ;  /* 0x000000080300780c */ /* 0x000fe20000f44270 */
[----:B------:R-:W-:Y:S02]  /*48d0*/  BSSY B1, `(.L_x_141) ;  /* 0x0000005000017945 */ /* 0x000fe40003800000 */
[----:B------:R-:W-:-:S05]  /*48e0*/  FFMA R73, R73, R153, R12 ;  /* 0x0000009949497223 */ /* 0x000fca000000000c */
[----:B------:R0:W-:Y:S05]  /*48f0*/  @P3 STG.E desc[UR54][R4.64+0x184], R73 ;  /* 0x0001844904003986 */ /* 0x0001ea000c101936 */
[----:B------:R-:W-:Y:S05]  /*4900*/  @!P2 BRA `(.L_x_142) ;  /* 0x000000000004a947 */ /* 0x000fea0003800000 */
[----:B------:R0:W5:Y:S02]  /*4910*/  LDG.E.LTC128B R25, desc[UR54][R8.64+0x180] ;  /* 0x0001803608197981 */ /* 0x000164000c1e1920 */
.L_x_142:
[----:B------:R-:W-:Y:S05]  /*4920*/  BSYNC B1 ;  /* 0x0000000000017941 */ /* 0x000fea0003800000 */
.L_x_141:
        /* <DEDUP_REMOVED lines=8> */
.L_x_144:
[----:B------:R-:W-:Y:S05]  /*49b0*/  BSYNC B1 ;  /* 0x0000000000017941 */ /* 0x000fea0003800000 */
.L_x_143:
        /* <DEDUP_REMOVED lines=8> */
.L_x_146:
[----:B------:R-:W-:Y:S05]  /*4a40*/  BSYNC B1 ;  /* 0x0000000000017941 */ /* 0x000fea0003800000 */
.L_x_145:
[----:B0----5:R-:W-:Y:S01]  /*4a50*/  FMUL R13, R25, R152 ;  /* 0x00000098190d7220 */ /* 0x021fe20000400000 */
[----:B------:R-:W-:Y:S01]  /*4a60*/  ISETP.GT.AND P3, PT, R3, RZ, P0 ;  /* 0x000000ff0300720c */ /* 0x000fe20000764270 */
[----:B------:R-:W-:Y:S02]  /*4a70*/  BSSY B1, `(.L_x_147) ;  /* 0x0000005000017945 */ /* 0x000fe40003800000 */
[----:B------:R-:W-:-:S05]  /*4a80*/  FFMA R13, R76, R153, R13 ;  /* 0x000000994c0d7223 */ /* 0x000fca000000000d */
[----:B------:R0:W-:Y:S05]  /*4a90*/  @P2 STG.E desc[UR54][R4.64+0x1a0], R13 ;  /* 0x0001a00d04002986 */ /* 0x0001ea000c101936 */
[----:B------:R-:W-:Y:S05]  /*4aa0*/  @!P3 BRA `(.L_x_148) ;  /* 0x000000000004b947 */ /* 0x000fea0003800000 */
[----:B------:R0:W5:Y:S02]  /*4ab0*/  LDG.E.LTC128B R25, desc[UR54][R6.64+0x1a4] ;  /* 0x0001a43606197981 */ /* 0x000164000c1e1920 */
.L_x_148:
[----:B------:R-:W-:Y:S05]  /*4ac0*/  BSYNC B1 ;  /* 0x0000000000017941 */ /* 0x000fea0003800000 */
.L_x_147:
[----:B-----5:R-:W-:Y:S01]  /*4ad0*/  FMUL R12, R25, R152 ;  /* 0x00000098190c7220 */ /* 0x020fe20000400000 */
[----:B------:R-:W-:Y:S01]  /*4ae0*/  ISETP.GT.AND P2, PT, R3, 0x8, P1 ;  /* 0x000000080300780c */ /* 0x000fe20000f44270 */
[----:B------:R-:W-:Y:S02]  /*4af0*/  BSSY B1, `(.L_x_149) ;  /* 0x0000005000017945 */ /* 0x000fe40003800000 */
[----:B------:R-:W-:-:S05]  /*4b00*/  FFMA R77, R77, R153, R12 ;  /* 0x000000994d4d7223 */ /* 0x000fca000000000c */
[----:B------:R0:W-:Y:S05]  /*4b10*/  @P3 STG.E desc[UR54][R4.64+0x1a4], R77 ;  /* 0x0001a44d04003986 */ /* 0x0001ea000c101936 */
[----:B------:R-:W-:Y:S05]  /*4b20*/  @!P2 BRA `(.L_x_150) ;  /* 0x000000000004a947 */ /* 0x000fea0003800000 */
[----:B------:R0:W5:Y:S02]  /*4b30*/  LDG.E.LTC128B R25, desc[UR54][R8.64+0x1a0] ;  /* 0x0001a03608197981 */ /* 0x000164000c1e1920 */
.L_x_150:
[----:B------:R-:W-:Y:S05]  /*4b40*/  BSYNC B1 ;  /* 0x0000000000017941 */ /* 0x000fea0003800000 */
.L_x_149:
        /* <DEDUP_REMOVED lines=8> */
.L_x_152:
[----:B------:R-:W-:Y:S05]  /*4bd0*/  BSYNC B1 ;  /* 0x0000000000017941 */ /* 0x000fea0003800000 */
.L_x_151:
        /* <DEDUP_REMOVED lines=8> */
.L_x_154:
[----:B------:R-:W-:Y:S05]  /*4c60*/  BSYNC B1 ;  /* 0x0000000000017941 */ /* 0x000fea0003800000 */
.L_x_153:
[----:B0----5:R-:W-:Y:S01]  /*4c70*/  FMUL R13, R25, R152 ;  /* 0x00000098190d7220 */ /* 0x021fe20000400000 */
[----:B------:R-:W-:Y:S01]  /*4c80*/  ISETP.GT.AND P3, PT, R3, RZ, P0 ;  /* 0x000000ff0300720c */ /* 0x000fe20000764270 */
[----:B------:R-:W-:Y:S02]  /*4c90*/  BSSY B1, `(.L_x_155) ;  /* 0x0000005000017945 */ /* 0x000fe40003800000 */
[----:B------:R-:W-:-:S05]  /*4ca0*/  FFMA R13, R80, R153, R13 ;  /* 0x00000099500d7223 */ /* 0x000fca000000000d */
[----:B------:R0:W-:Y:S05]  /*4cb0*/  @P2 STG.E desc[UR54][R4.64+0x1c0], R13 ;  /* 0x0001c00d04002986 */ /* 0x0001ea000c101936 */
[----:B------:R-:W-:Y:S05]  /*4cc0*/  @!P3 BRA `(.L_x_156) ;  /* 0x000000000004b947 */ /* 0x000fea0003800000 */
[----:B------:R0:W5:Y:S02]  /*4cd0*/  LDG.E.LTC128B R25, desc[UR54][R6.64+0x1c4] ;  /* 0x0001c43606197981 */ /* 0x000164000c1e1920 */
.L_x_156:
[----:B------:R-:W-:Y:S05]  /*4ce0*/  BSYNC B1 ;  /* 0x0000000000017941 */ /* 0x000fea0003800000 */
.L_x_155:
[----:B-----5:R-:W-:Y:S01]  /*4cf0*/  FMUL R12, R25, R152 ;  /* 0x00000098190c7220 */ /* 0x020fe20000400000 */
[----:B------:R-:W-:Y:S01]  /*4d00*/  ISETP.GT.AND P2, PT, R3, 0x8, P1 ;  /* 0x000000080300780c */ /* 0x000fe20000f44270 */
[----:B------:R-:W-:Y:S02]  /*4d10*/  BSSY B1, `(.L_x_157) ;  /* 0x0000005000017945 */ /* 0x000fe40003800000 */
[----:B------:R-:W-:-:S05]  /*4d20*/  FFMA R81, R81, R153, R12 ;  /* 0x0000009951517223 */ /* 0x000fca000000000c */
[----:B------:R0:W-:Y:S05]  /*4d30*/  @P3 STG.E desc[UR54][R4.64+0x1c4], R81 ;  /* 0x0001c45104003986 */ /* 0x0001ea000c101936 */
[----:B------:R-:W-:Y:S05]  /*4d40*/  @!P2 BRA `(.L_x_158) ;  /* 0x000000000004a947 */ /* 0x000fea0003800000 */
[----:B------:R0:W5:Y:S02]  /*4d50*/  LDG.E.LTC128B R25, desc[UR54][R8.64+0x1c0] ;  /* 0x0001c03608197981 */ /* 0x000164000c1e1920 */
.L_x_158:
[----:B------:R-:W-:Y:S05]  /*4d60*/  BSYNC B1 ;  /* 0x0000000000017941 */ /* 0x000fea0003800000 */
.L_x_157:
        /* <DEDUP_REMOVED lines=8> */
.L_x_160:
[----:B------:R-:W-:Y:S05]  /*4df0*/  BSYNC B1 ;  /* 0x0000000000017941 */ /* 0x000fea0003800000 */
.L_x_159:
        /* <DEDUP_REMOVED lines=8> */
.L_x_162:
[----:B------:R-:W-:Y:S05]  /*4e80*/  BSYNC B1 ;  /* 0x0000000000017941 */ /* 0x000fea0003800000 */
.L_x_161:
[----:B0----5:R-:W-:Y:S01]  /*4e90*/  FMUL R13, R25, R152 ;  /* 0x00000098190d7220 */ /* 0x021fe20000400000 */
[----:B------:R-:W-:Y:S01]  /*4ea0*/  ISETP.GT.AND P3, PT, R3, RZ, P0 ;  /* 0x000000ff0300720c */ /* 0x000fe20000764270 */
[----:B------:R-:W-:Y:S02]  /*4eb0*/  BSSY B1, `(.L_x_163) ;  /* 0x0000005000017945 */ /* 0x000fe40003800000 */
[----:B------:R-:W-:-:S05]  /*4ec0*/  FFMA R13, R84, R153, R13 ;  /* 0x00000099540d7223 */ /* 0x000fca000000000d */
[----:B------:R0:W-:Y:S05]  /*4ed0*/  @P2 STG.E desc[UR54][R4.64+0x1e0], R13 ;  /* 0x0001e00d04002986 */ /* 0x0001ea000c101936 */
[----:B------:R-:W-:Y:S05]  /*4ee0*/  @!P3 BRA `(.L_x_164) ;  /* 0x000000000004b947 */ /* 0x000fea0003800000 */
[----:B------:R0:W5:Y:S02]  /*4ef0*/  LDG.E.LTC128B R25, desc[UR54][R6.64+0x1e4] ;  /* 0x0001e43606197981 */ /* 0x000164000c1e1920 */
.L_x_164:
[----:B------:R-:W-:Y:S05]  /*4f00*/  BSYNC B1 ;  /* 0x0000000000017941 */ /* 0x000fea0003800000 */
.L_x_163:
[----:B-----5:R-:W-:Y:S01]  /*4f10*/  FMUL R12, R25, R152 ;  /* 0x00000098190c7220 */ /* 0x020fe20000400000 */
[----:B------:R-:W-:Y:S01]  /*4f20*/  ISETP.GT.AND P2, PT, R3, 0x8, P1 ;  /* 0x000000080300780c */ /* 0x000fe20000f44270 */
[----:B------:R-:W-:Y:S02]  /*4f30*/  BSSY B1, `(.L_x_165) ;  /* 0x0000005000017945 */ /* 0x000fe40003800000 */
[----:B------:R-:W-:-:S05]  /*4f40*/  FFMA R85, R85, R153, R12 ;  /* 0x0000009955557223 */ /* 0x000fca000000000c */
[----:B------:R0:W-:Y:S05]  /*4f50*/  @P3 STG.E desc[UR54][R4.64+0x1e4], R85 ;  /* 0x0001e45504003986 */ /* 0x0001ea000c101936 */
[----:B------:R-:W-:Y:S05]  /*4f60*/  @!P2 BRA `(.L_x_166) ;  /* 0x000000000004a947 */ /* 0x000fea0003800000 */
[----:B------:R0:W5:Y:S02]  /*4f70*/  LDG.E.LTC128B R25, desc[UR54][R8.64+0x1e0] ;  /* 0x0001e03608197981 */ /* 0x000164000c1e1920 */
.L_x_166:
[----:B------:R-:W-:Y:S05]  /*4f80*/  BSYNC B1 ;  /* 0x0000000000017941 */ /* 0x000fea0003800000 */
.L_x_165:
        /* <DEDUP_REMOVED lines=8> */
.L_x_168:
[----:B------:R-:W-:Y:S05]  /*5010*/  BSYNC B1 ;  /* 0x0000000000017941 */ /* 0x000fea0003800000 */
.L_x_167:
        /* <DEDUP_REMOVED lines=8> */
.L_x_170:
[----:B------:R-:W-:Y:S05]  /*50a0*/  BSYNC B1 ;  /* 0x0000000000017941 */ /* 0x000fea0003800000 */
.L_x_169:
[----:B0----5:R-:W-:Y:S01]  /*50b0*/  FMUL R13, R25, R152 ;  /* 0x00000098190d7220 */ /* 0x021fe20000400000 */
[----:B------:R-:W-:Y:S01]  /*50c0*/  ISETP.GT.AND P3, PT, R3, RZ, P0 ;  /* 0x000000ff0300720c */ /* 0x000fe20000764270 */
[----:B------:R-:W-:Y:S02]  /*50d0*/  BSSY B1, `(.L_x_171) ;  /* 0x0000005000017945 */ /* 0x000fe40003800000 */
[----:B------:R-:W-:-:S05]  /*50e0*/  FFMA R13, R88, R153, R13 ;  /* 0x00000099580d7223 */ /* 0x000fca000000000d */
[----:B------:R0:W-:Y:S05]  /*50f0*/  @P2 STG.E desc[UR54][R4.64+0x200], R13 ;  /* 0x0002000d04002986 */ /* 0x0001ea000c101936 */
[----:B------:R-:W-:Y:S05]  /*5100*/  @!P3 BRA `(.L_x_172) ;  /* 0x000000000004b947 */ /* 0x000fea0003800000 */
[----:B------:R0:W5:Y:S02]  /*5110*/  LDG.E.LTC128B R25, desc[UR54][R6.64+0x204] ;  /* 0x0002043606197981 */ /* 0x000164000c1e1920 */
.L_x_172:
[----:B------:R-:W-:Y:S05]  /*5120*/  BSYNC B1 ;  /* 0x0000000000017941 */ /* 0x000fea0003800000 */
.L_x_171:
[----:B-----5:R-:W-:Y:S01]  /*5130*/  FMUL R12, R25, R152 ;  /* 0x00000098190c7220 */ /* 0x020fe20000400000 */
[----:B------:R-:W-:Y:S01]  /*5140*/  ISETP.GT.AND P2, PT, R3, 0x8, P1 ;  /* 0x000000080300780c */ /* 0x000fe20000f44270 */
[----:B------:R-:W-:Y:S02]  /*5150*/  BSSY B1, `(.L_x_173) ;  /* 0x0000005000017945 */ /* 0x000fe40003800000 */
[----:B------:R-:W-:-:S05]  /*5160*/  FFMA R89, R89, R153, R12 ;  /* 0x0000009959597223 */ /* 0x000fca000000000c */
[----:B------:R0:W-:Y:S05]  /*5170*/  @P3 STG.E desc[UR54][R4.64+0x204], R89 ;  /* 0x0002045904003986 */ /* 0x0001ea000c101936 */
[----:B------:R-:W-:Y:S05]  /*5180*/  @!P2 BRA `(.L_x_174) ;  /* 0x000000000004a947 */ /* 0x000fea0003800000 */
[----:B------:R0:W5:Y:S02]  /*5190*/  LDG.E.LTC128B R25, desc[UR54][R8.64+0x200] ;  /* 0x0002003608197981 */ /* 0x000164000c1e1920 */
.L_x_174:
[----:B------:R-:W-:Y:S05]  /*51a0*/  BSYNC B1 ;  /* 0x0000000000017941 */ /* 0x000fea0003800000 */
.L_x_173:
        /* <DEDUP_REMOVED lines=8> */
.L_x_176:
[----:B------:R-:W-:Y:S05]  /*5230*/  BSYNC B1 ;  /* 0x0000000000017941 */ /* 0x000fea0003800000 */
.L_x_175:
        /* <DEDUP_REMOVED lines=8> */
.L_x_178:
[----:B------:R-:W-:Y:S05]  /*52c0*/  BSYNC B1 ;  /* 0x0000000000017941 */ /* 0x000fea0003800000 */
.L_x_177:
[----:B0----5:R-:W-:Y:S01]  /*52d0*/  FMUL R13, R25, R152 ;  /* 0x00000098190d7220 */ /* 0x021fe20000400000 */
[----:B------:R-:W-:Y:S01]  /*52e0*/  ISETP.GT.AND P3, PT, R3, RZ, P0 ;  /* 0x000000ff0300720c */ /* 0x000fe20000764270 */
[----:B------:R-:W-:Y:S02]  /*52f0*/  BSSY B1, `(.L_x_179) ;  /* 0x0000005000017945 */ /* 0x000fe40003800000 */
[----:B------:R-:W-:-:S05]  /*5300*/  FFMA R13, R92, R153, R13 ;  /* 0x000000995c0d7223 */ /* 0x000fca000000000d */
[----:B------:R0:W-:Y:S05]  /*5310*/  @P2 STG.E desc[UR54][R4.64+0x220], R13 ;  /* 0x0002200d04002986 */ /* 0x0001ea000c101936 */
[----:B------:R-:W-:Y:S05]  /*5320*/  @!P3 BRA `(.L_x_180) ;  /* 0x000000000004b947 */ /* 0x000fea0003800000 */
[----:B------:R0:W5:Y:S02]  /*5330*/  LDG.E.LTC128B R25, desc[UR54][R6.64+0x224] ;  /* 0x0002243606197981 */ /* 0x000164000c1e1920 */
.L_x_180:
[----:B------:R-:W-:Y:S05]  /*5340*/  BSYNC B1 ;  /* 0x0000000000017941 */ /* 0x000fea0003800000 */
.L_x_179:
[----:B-----5:R-:W-:Y:S01]  /*5350*/  FMUL R12, R25, R152 ;  /* 0x00000098190c7220 */ /* 0x020fe20000400000 */
[----:B------:R-:W-:Y:S01]  /*5360*/  ISETP.GT.AND P2, PT, R3, 0x8, P1 ;  /* 0x000000080300780c */ /* 0x000fe20000f44270 */
[----:B------:R-:W-:Y:S02]  /*5370*/  BSSY B1, `(.L_x_181) ;  /* 0x0000005000017945 */ /* 0x000fe40003800000 */
[----:B------:R-:W-:-:S05]  /*5380*/  FFMA R93, R93, R153, R12 ;  /* 0x000000995d5d7223 */ /* 0x000fca000000000c */
[----:B------:R0:W-:Y:S05]  /*5390*/  @P3 STG.E desc[UR54][R4.64+0x224], R93 ;  /* 0x0002245d04003986 */ /* 0x0001ea000c101936 */
[----:B------:R-:W-:Y:S05]  /*53a0*/  @!P2 BRA `(.L_x_182) ;  /* 0x000000000004a947 */ /* 0x000fea0003800000 */
[----:B------:R0:W5:Y:S02]  /*53b0*/  LDG.E.LTC128B R25, desc[UR54][R8.64+0x220] ;  /* 0x0002203608197981 */ /* 0x000164000c1e1920 */
.L_x_182:
[----:B------:R-:W-:Y:S05]  /*53c0*/  BSYNC B1 ;  /* 0x0000000000017941 */ /* 0x000fea0003800000 */
.L_x_181:
        /* <DEDUP_REMOVED lines=8> */
.L_x_184:
[----:B------:R-:W-:Y:S05]  /*5450*/  BSYNC B1 ;  /* 0x0000000000017941 */ /* 0x000fea0003800000 */
.L_x_183:
        /* <DEDUP_REMOVED lines=8> */
.L_x_186:
[----:B------:R-:W-:Y:S05]  /*54e0*/  BSYNC B1 ;  /* 0x0000000000017941 */ /* 0x000fea0003800000 */
.L_x_185:
[----:B0----5:R-:W-:Y:S01]  /*54f0*/  FMUL R13, R25, R152 ;  /* 0x00000098190d7220 */ /* 0x021fe20000400000 */
[----:B------:R-:W-:Y:S01]  /*5500*/  ISETP.GT.AND P3, PT, R3, RZ, P0 ;  /* 0x000000ff0300720c */ /* 0x000fe20000764270 */
[----:B------:R-:W-:Y:S02]  /*5510*/  BSSY B1, `(.L_x_187) ;  /* 0x0000005000017945 */ /* 0x000fe40003800000 */
[----:B------:R-:W-:-:S05]  /*5520*/  FFMA R13, R96, R153, R13 ;  /* 0x00000099600d7223 */ /* 0x000fca000000000d */
[----:B------:R0:W-:Y:S05]  /*5530*/  @P2 STG.E desc[UR54][R4.64+0x240], R13 ;  /* 0x0002400d04002986 */ /* 0x0001ea000c101936 */
[----:B------:R-:W-:Y:S05]  /*5540*/  @!P3 BRA `(.L_x_188) ;  /* 0x000000000004b947 */ /* 0x000fea0003800000 */
[----:B------:R0:W5:Y:S02]  /*5550*/  LDG.E.LTC128B R25, desc[UR54][R6.64+0x244] ;  /* 0x0002443606197981 */ /* 0x000164000c1e1920 */
.L_x_188:
[----:B------:R-:W-:Y:S05]  /*5560*/  BSYNC B1 ;  /* 0x0000000000017941 */ /* 0x000fea0003800000 */
.L_x_187:
[----:B-----5:R-:W-:Y:S01]  /*5570*/  FMUL R12, R25, R152 ;  /* 0x00000098190c7220 */ /* 0x020fe20000400000 */
[----:B------:R-:W-:Y:S01]  /*5580*/  ISETP.GT.AND P2, PT, R3, 0x8, P1 ;  /* 0x000000080300780c */ /* 0x000fe20000f44270 */
[----:B------:R-:W-:Y:S02]  /*5590*/  BSSY B1, `(.L_x_189) ;  /* 0x0000005000017945 */ /* 0x000fe40003800000 */
[----:B------:R-:W-:-:S05]  /*55a0*/  FFMA R97, R97, R153, R12 ;  /* 0x0000009961617223 */ /* 0x000fca000000000c */
[----:B------:R0:W-:Y:S05]  /*55b0*/  @P3 STG.E desc[UR54][R4.64+0x244], R97 ;  /* 0x0002446104003986 */ /* 0x0001ea000c101936 */
[----:B------:R-:W-:Y:S05]  /*55c0*/  @!P2 BRA `(.L_x_190) ;  /* 0x000000000004a947 */ /* 0x000fea0003800000 */
[----:B------:R0:W5:Y:S02]  /*55d0*/  LDG.E.LTC128B R25, desc[UR54][R8.64+0x240] ;  /* 0x0002403608197981 */ /* 0x000164000c1e1920 */
.L_x_190:
[----:B------:R-:W-:Y:S05]  /*55e0*/  BSYNC B1 ;  /* 0x0000000000017941 */ /* 0x000fea0003800000 */
.L_x_189:
        /* <DEDUP_REMOVED lines=8> */
.L_x_192:
[----:B------:R-:W-:Y:S05]  /*5670*/  BSYNC B1 ;  /* 0x0000000000017941 */ /* 0x000fea0003800000 */
.L_x_191:
        /* <DEDUP_REMOVED lines=8> */
.L_x_194:
[----:B------:R-:W-:Y:S05]  /*5700*/  BSYNC B1 ;  /* 0x0000000000017941 */ /* 0x000fea0003800000 */
.L_x_193:
[----:B0----5:R-:W-:Y:S01]  /*5710*/  FMUL R13, R25, R152 ;  /* 0x00000098190d7220 */ /* 0x021fe20000400000 */
[----:B------:R-:W-:Y:S01]  /*5720*/  ISETP.GT.AND P3, PT, R3, RZ, P0 ;  /* 0x000000ff0300720c */ /* 0x000fe20000764270 */
[----:B------:R-:W-:Y:S02]  /*5730*/  BSSY B1, `(.L_x_195) ;  /* 0x0000005000017945 */ /* 0x000fe40003800000 */
[----:B------:R-:W-:-:S05]  /*5740*/  FFMA R13, R100, R153, R13 ;  /* 0x00000099640d7223 */ /* 0x000fca000000000d */
[----:B------:R0:W-:Y:S05]  /*5750*/  @P2 STG.E desc[UR54][R4.64+0x260], R13 ;  /* 0x0002600d04002986 */ /* 0x0001ea000c101936 */
[----:B------:R-:W-:Y:S05]  /*5760*/  @!P3 BRA `(.L_x_196) ;  /* 0x000000000004b947 */ /* 0x000fea0003800000 */
[----:B------:R0:W5:Y:S02]  /*5770*/  LDG.E.LTC128B R25, desc[UR54][R6.64+0x264] ;  /* 0x0002643606197981 */ /* 0x000164000c1e1920 */
.L_x_196:
[----:B------:R-:W-:Y:S05]  /*5780*/  BSYNC B1 ;  /* 0x0000000000017941 */ /* 0x000fea0003800000 */
.L_x_195:
[----:B-----5:R-:W-:Y:S01]  /*5790*/  FMUL R12, R25, R152 ;  /* 0x00000098190c7220 */ /* 0x020fe20000400000 */
[----:B------:R-:W-:Y:S01]  /*57a0*/  ISETP.GT.AND P2, PT, R3, 0x8, P1 ;  /* 0x000000080300780c */ /* 0x000fe20000f44270 */
[----:B------:R-:W-:Y:S02]  /*57b0*/  BSSY B1, `(.L_x_197) ;  /* 0x0000005000017945 */ /* 0x000fe40003800000 */
[----:B------:R-:W-:-:S05]  /*57c0*/  FFMA R101, R101, R153, R12 ;  /* 0x0000009965657223 */ /* 0x000fca000000000c */
[----:B------:R0:W-:Y:S05]  /*57d0*/  @P3 STG.E desc[UR54][R4.64+0x264], R101 ;  /* 0x0002646504003986 */ /* 0x0001ea000c101936 */
[----:B------:R-:W-:Y:S05]  /*57e0*/  @!P2 BRA `(.L_x_198) ;  /* 0x000000000004a947 */ /* 0x000fea0003800000 */
[----:B------:R0:W5:Y:S02]  /*57f0*/  LDG.E.LTC128B R25, desc[UR54][R8.64+0x260] ;  /* 0x0002603608197981 */ /* 0x000164000c1e1920 */
.L_x_198:
[----:B------:R-:W-:Y:S05]  /*5800*/  BSYNC B1 ;  /* 0x0000000000017941 */ /* 0x000fea0003800000 */
.L_x_197:
        /* <DEDUP_REMOVED lines=8> */
.L_x_200:
[----:B------:R-:W-:Y:S05]  /*5890*/  BSYNC B1 ;  /* 0x0000000000017941 */ /* 0x000fea0003800000 */
.L_x_199:
        /* <DEDUP_REMOVED lines=8> */
.L_x_202:
[----:B------:R-:W-:Y:S05]  /*5920*/  BSYNC B1 ;  /* 0x0000000000017941 */ /* 0x000fea0003800000 */
.L_x_201:
[----:B0----5:R-:W-:Y:S01]  /*5930*/  FMUL R13, R25, R152 ;  /* 0x00000098190d7220 */ /* 0x021fe20000400000 */
[----:B------:R-:W-:Y:S01]  /*5940*/  ISETP.GT.AND P3, PT, R3, RZ, P0 ;  /* 0x000000ff0300720c */ /* 0x000fe20000764270 */
[----:B------:R-:W-:Y:S02]  /*5950*/  BSSY B1, `(.L_x_203) ;  /* 0x0000005000017945 */ /* 0x000fe40003800000 */
[----:B------:R-:W-:-:S05]  /*5960*/  FFMA R13, R104, R153, R13 ;  /* 0x00000099680d7223 */ /* 0x000fca000000000d */
[----:B------:R0:W-:Y:S05]  /*5970*/  @P2 STG.E desc[UR54][R4.64+0x280], R13 ;  /* 0x0002800d04002986 */ /* 0x0001ea000c101936 */
[----:B------:R-:W-:Y:S05]  /*5980*/  @!P3 BRA `(.L_x_204) ;  /* 0x000000000004b947 */ /* 0x000fea0003800000 */
[----:B------:R0:W5:Y:S02]  /*5990*/  LDG.E.LTC128B R25, desc[UR54][R6.64+0x284] ;  /* 0x0002843606197981 */ /* 0x000164000c1e1920 */
.L_x_204:
[----:B------:R-:W-:Y:S05]  /*59a0*/  BSYNC B1 ;  /* 0x0000000000017941 */ /* 0x000fea0003800000 */
.L_x_203:
[----:B-----5:R-:W-:Y:S01]  /*59b0*/  FMUL R12, R25, R152 ;  /* 0x00000098190c7220 */ /* 0x020fe20000400000 */
[----:B------:R-:W-:Y:S01]  /*59c0*/  ISETP.GT.AND P2, PT, R3, 0x8, P1 ;  /* 0x000000080300780c */ /* 0x000fe20000f44270 */
[----:B------:R-:W-:Y:S02]  /*59d0*/  BSSY B1, `(.L_x_205) ;  /* 0x0000005000017945 */ /* 0x000fe40003800000 */
[----:B------:R-:W-:-:S05]  /*59e0*/  FFMA R105, R105, R153, R12 ;  /* 0x0000009969697223 */ /* 0x000fca000000000c */
[----:B------:R0:W-:Y:S05]  /*59f0*/  @P3 STG.E desc[UR54][R4.64+0x284], R105 ;  /* 0x0002846904003986 */ /* 0x0001ea000c101936 */
[----:B------:R-:W-:Y:S05]  /*5a00*/  @!P2 BRA `(.L_x_206) ;  /* 0x000000000004a947 */ /* 0x000fea0003800000 */
[----:B------:R0:W5:Y:S02]  /*5a10*/  LDG.E.LTC128B R25, desc[UR54][R8.64+0x280] ;  /* 0x0002803608197981 */ /* 0x000164000c1e1920 */
.L_x_206:
[----:B------:R-:W-:Y:S05]  /*5a20*/  BSYNC B1 ;  /* 0x0000000000017941 */ /* 0x000fea0003800000 */
.L_x_205:
        /* <DEDUP_REMOVED lines=8> */
.L_x_208:
[----:B------:R-:W-:Y:S05]  /*5ab0*/  BSYNC B1 ;  /* 0x0000000000017941 */ /* 0x000fea0003800000 */
.L_x_207:
        /* <DEDUP_REMOVED lines=8> */
.L_x_210:
[----:B------:R-:W-:Y:S05]  /*5b40*/  BSYNC B1 ;  /* 0x0000000000017941 */ /* 0x000fea0003800000 */
.L_x_209:
[----:B0----5:R-:W-:Y:S01]  /*5b50*/  FMUL R13, R25, R152 ;  /* 0x00000098190d7220 */ /* 0x021fe20000400000 */
[----:B------:R-:W-:Y:S01]  /*5b60*/  ISETP.GT.AND P3, PT, R3, RZ, P0 ;  /* 0x000000ff0300720c */ /* 0x000fe20000764270 */
[----:B------:R-:W-:Y:S02]  /*5b70*/  BSSY B1, `(.L_x_211) ;  /* 0x0000005000017945 */ /* 0x000fe40003800000 */
[----:B------:R-:W-:-:S05]  /*5b80*/  FFMA R13, R108, R153, R13 ;  /* 0x000000996c0d7223 */ /* 0x000fca000000000d */
[----:B------:R0:W-:Y:S05]  /*5b90*/  @P2 STG.E desc[UR54][R4.64+0x2a0], R13 ;  /* 0x0002a00d04002986 */ /* 0x0001ea000c101936 */
[----:B------:R-:W-:Y:S05]  /*5ba0*/  @!P3 BRA `(.L_x_212) ;  /* 0x000000000004b947 */ /* 0x000fea0003800000 */
[----:B------:R0:W5:Y:S02]  /*5bb0*/  LDG.E.LTC128B R25, desc[UR54][R6.64+0x2a4] ;  /* 0x0002a43606197981 */ /* 0x000164000c1e1920 */
.L_x_212:
[----:B------:R-:W-:Y:S05]  /*5bc0*/  BSYNC B1 ;  /* 0x0000000000017941 */ /* 0x000fea0003800000 */
.L_x_211:
[----:B-----5:R-:W-:Y:S01]  /*5bd0*/  FMUL R12, R25, R152 ;  /* 0x00000098190c7220 */ /* 0x020fe20000400000 */
[----:B------:R-:W-:Y:S01]  /*5be0*/  ISETP.GT.AND P2, PT, R3, 0x8, P1 ;  /* 0x000000080300780c */ /* 0x000fe20000f44270 */
[----:B------:R-:W-:Y:S02]  /*5bf0*/  BSSY B1, `(.L_x_213) ;  /* 0x0000005000017945 */ /* 0x000fe40003800000 */
[----:B------:R-:W-:-:S05]  /*5c00*/  FFMA R109, R109, R153, R12 ;  /* 0x000000996d6d7223 */ /* 0x000fca000000000c */
[----:B------:R0:W-:Y:S05]  /*5c10*/  @P3 STG.E desc[UR54][R4.64+0x2a4], R109 ;  /* 0x0002a46d04003986 */ /* 0x0001ea000c101936 */
[----:B------:R-:W-:Y:S05]  /*5c20*/  @!P2 BRA `(.L_x_214) ;  /* 0x000000000004a947 */ /* 0x000fea0003800000 */
[----:B------:R0:W5:Y:S02]  /*5c30*/  LDG.E.LTC128B R25, desc[UR54][R8.64+0x2a0] ;  /* 0x0002a03608197981 */ /* 0x000164000c1e1920 */
.L_x_214:
[----:B------:R-:W-:Y:S05]  /*5c40*/  BSYNC B1 ;  /* 0x0000000000017941 */ /* 0x000fea0003800000 */
.L_x_213:
        /* <DEDUP_REMOVED lines=8> */
.L_x_216:
[----:B------:R-:W-:Y:S05]  /*5cd0*/  BSYNC B1 ;  /* 0x0000000000017941 */ /* 0x000fea0003800000 */
.L_x_215:
        /* <DEDUP_REMOVED lines=8> */
.L_x_218:
[----:B------:R-:W-:Y:S05]  /*5d60*/  BSYNC B1 ;  /* 0x0000000000017941 */ /* 0x000fea0003800000 */
.L_x_217:
[----:B0----5:R-:W-:Y:S01]  /*5d70*/  FMUL R13, R25, R152 ;  /* 0x00000098190d7220 */ /* 0x021fe20000400000 */
[----:B------:R-:W-:Y:S01]  /*5d80*/  ISETP.GT.AND P3, PT, R3, RZ, P0 ;  /* 0x000000ff0300720c */ /* 0x000fe20000764270 */
[----:B------:R-:W-:Y:S02]  /*5d90*/  BSSY B1, `(.L_x_219) ;  /* 0x0000005000017945 */ /* 0x000fe40003800000 */
[----:B------:R-:W-:-:S05]  /*5da0*/  FFMA R13, R112, R153, R13 ;  /* 0x00000099700d7223 */ /* 0x000fca000000000d */
[----:B------:R0:W-:Y:S05]  /*5db0*/  @P2 STG.E desc[UR54][R4.64+0x2c0], R13 ;  /* 0x0002c00d04002986 */ /* 0x0001ea000c101936 */
[----:B------:R-:W-:Y:S05]  /*5dc0*/  @!P3 BRA `(.L_x_220) ;  /* 0x000000000004b947 */ /* 0x000fea0003800000 */
[----:B------:R0:W5:Y:S02]  /*5dd0*/  LDG.E.LTC128B R25, desc[UR54][R6.64+0x2c4] ;  /* 0x0002c43606197981 */ /* 0x000164000c1e1920 */
.L_x_220:
[----:B------:R-:W-:Y:S05]  /*5de0*/  BSYNC B1 ;  /* 0x0000000000017941 */ /* 0x000fea0003800000 */
.L_x_219:
[----:B-----5:R-:W-:Y:S01]  /*5df0*/  FMUL R12, R25, R152 ;  /* 0x00000098190c7220 */ /* 0x020fe20000400000 */
[----:B------:R-:W-:Y:S01]  /*5e00*/  ISETP.GT.AND P2, PT, R3, 0x8, P1 ;  /* 0x000000080300780c */ /* 0x000fe20000f44270 */
[----:B------:R-:W-:Y:S02]  /*5e10*/  BSSY B1, `(.L_x_221) ;  /* 0x0000005000017945 */ /* 0x000fe40003800000 */
[----:B------:R-:W-:-:S05]  /*5e20*/  FFMA R113, R113, R153, R12 ;  /* 0x0000009971717223 */ /* 0x000fca000000000c */
[----:B------:R0:W-:Y:S05]  /*5e30*/  @P3 STG.E desc[UR54][R4.64+0x2c4], R113 ;  /* 0x0002c47104003986 */ /* 0x0001ea000c101936 */
[----:B------:R-:W-:Y:S05]  /*5e40*/  @!P2 BRA `(.L_x_222) ;  /* 0x000000000004a947 */ /* 0x000fea0003800000 */
[----:B------:R0:W5:Y:S02]  /*5e50*/  LDG.E.LTC128B R25, desc[UR54][R8.64+0x2c0] ;  /* 0x0002c03608197981 */ /* 0x000164000c1e1920 */
.L_x_222:
[----:B------:R-:W-:Y:S05]  /*5e60*/  BSYNC B1 ;  /* 0x0000000000017941 */ /* 0x000fea0003800000 */
.L_x_221:
        /* <DEDUP_REMOVED lines=8> */
.L_x_224:
[----:B------:R-:W-:Y:S05]  /*5ef0*/  BSYNC B1 ;  /* 0x0000000000017941 */ /* 0x000fea0003800000 */
.L_x_223:
        /* <DEDUP_REMOVED lines=8> */
.L_x_226:
[----:B------:R-:W-:Y:S05]  /*5f80*/  BSYNC B1 ;  /* 0x0000000000017941 */ /* 0x000fea0003800000 */
.L_x_225:
[----:B0----5:R-:W-:Y:S01]  /*5f90*/  FMUL R13, R25, R152 ;  /* 0x00000098190d7220 */ /* 0x021fe20000400000 */
[----:B------:R-:W-:Y:S01]  /*5fa0*/  ISETP.GT.AND P3, PT, R3, RZ, P0 ;  /* 0x000000ff0300720c */ /* 0x000fe20000764270 */
[----:B------:R-:W-:Y:S02]  /*5fb0*/  BSSY B1, `(.L_x_227) ;  /* 0x0000005000017945 */ /* 0x000fe40003800000 */
[----:B------:R-:W-:-:S05]  /*5fc0*/  FFMA R13, R116, R153, R13 ;  /* 0x00000099740d7223 */ /* 0x000fca000000000d */
[----:B------:R0:W-:Y:S05]  /*5fd0*/  @P2 STG.E desc[UR54][R4.64+0x2e0], R13 ;  /* 0x0002e00d04002986 */ /* 0x0001ea000c101936 */
[----:B------:R-:W-:Y:S05]  /*5fe0*/  @!P3 BRA `(.L_x_228) ;  /* 0x000000000004b947 */ /* 0x000fea0003800000 */
[----:B------:R0:W5:Y:S02]  /*5ff0*/  LDG.E.LTC128B R25, desc[UR54][R6.64+0x2e4] ;  /* 0x0002e43606197981 */ /* 0x000164000c1e1920 */
.L_x_228:
[----:B------:R-:W-:Y:S05]  /*6000*/  BSYNC B1 ;  /* 0x0000000000017941 */ /* 0x000fea0003800000 */
.L_x_227:
[----:B-----5:R-:W-:Y:S01]  /*6010*/  FMUL R12, R25, R152 ;  /* 0x00000098190c7220 */ /* 0x020fe20000400000 */
[----:B------:R-:W-:Y:S01]  /*6020*/  ISETP.GT.AND P2, PT, R3, 0x8, P1 ;  /* 0x000000080300780c */ /* 0x000fe20000f44270 */
[----:B------:R-:W-:Y:S02]  /*6030*/  BSSY B1, `(.L_x_229) ;  /* 0x0000005000017945 */ /* 0x000fe40003800000 */
[----:B------:R-:W-:-:S05]  /*6040*/  FFMA R117, R117, R153, R12 ;  /* 0x0000009975757223 */ /* 0x000fca000000000c */
[----:B------:R0:W-:Y:S05]  /*6050*/  @P3 STG.E desc[UR54][R4.64+0x2e4], R117 ;  /* 0x0002e47504003986 */ /* 0x0001ea000c101936 */
[----:B------:R-:W-:Y:S05]  /*6060*/  @!P2 BRA `(.L_x_230) ;  /* 0x000000000004a947 */ /* 0x000fea0003800000 */
[----:B------:R0:W5:Y:S02]  /*6070*/  LDG.E.LTC128B R25, desc[UR54][R8.64+0x2e0] ;  /* 0x0002e03608197981 */ /* 0x000164000c1e1920 */
.L_x_230:
[----:B------:R-:W-:Y:S05]  /*6080*/  BSYNC B1 ;  /* 0x0000000000017941 */ /* 0x000fea0003800000 */
.L_x_229:
        /* <DEDUP_REMOVED lines=8> */
.L_x_232:
[----:B------:R-:W-:Y:S05]  /*6110*/  BSYNC B1 ;  /* 0x0000000000017941 */ /* 0x000fea0003800000 */
.L_x_231:
        /* <DEDUP_REMOVED lines=8> */
.L_x_234:
[----:B------:R-:W-:Y:S05]  /*61a0*/  BSYNC B1 ;  /* 0x0000000000017941 */ /* 0x000fea0003800000 */
.L_x_233:
[----:B0----5:R-:W-:Y:S01]  /*61b0*/  FMUL R13, R25, R152 ;  /* 0x00000098190d7220 */ /* 0x021fe20000400000 */
[----:B------:R-:W-:Y:S01]  /*61c0*/  ISETP.GT.AND P3, PT, R3, RZ, P0 ;  /* 0x000000ff0300720c */ /* 0x000fe20000764270 */
[----:B------:R-:W-:Y:S02]  /*61d0*/  BSSY B1, `(.L_x_235) ;  /* 0x0000005000017945 */ /* 0x000fe40003800000 */
[----:B------:R-:W-:-:S05]  /*61e0*/  FFMA R13, R120, R153, R13 ;  /* 0x00000099780d7223 */ /* 0x000fca000000000d */
[----:B------:R0:W-:Y:S05]  /*61f0*/  @P2 STG.E desc[UR54][R4.64+0x300], R13 ;  /* 0x0003000d04002986 */ /* 0x0001ea000c101936 */
[----:B------:R-:W-:Y:S05]  /*6200*/  @!P3 BRA `(.L_x_236) ;  /* 0x000000000004b947 */ /* 0x000fea0003800000 */
[----:B------:R0:W5:Y:S02]  /*6210*/  LDG.E.LTC128B R25, desc[UR54][R6.64+0x304] ;  /* 0x0003043606197981 */ /* 0x000164000c1e1920 */
.L_x_236:
[----:B------:R-:W-:Y:S05]  /*6220*/  BSYNC B1 ;  /* 0x0000000000017941 */ /* 0x000fea0003800000 */
.L_x_235:
[----:B-----5:R-:W-:Y:S01]  /*6230*/  FMUL R12, R25, R152 ;  /* 0x00000098190c7220 */ /* 0x020fe20000400000 */
[----:B------:R-:W-:Y:S01]  /*6240*/  ISETP.GT.AND P2, PT, R3, 0x8, P1 ;  /* 0x000000080300780c */ /* 0x000fe20000f44270 */
[----:B------:R-:W-:Y:S02]  /*6250*/  BSSY B1, `(.L_x_237) ;  /* 0x0000005000017945 */ /* 0x000fe40003800000 */
[----:B------:R-:W-:-:S05]  /*6260*/  FFMA R121, R121, R153, R12 ;  /* 0x0000009979797223 */ /* 0x000fca000000000c */
[----:B------:R0:W-:Y:S05]  /*6270*/  @P3 STG.E desc[UR54][R4.64+0x304], R121 ;  /* 0x0003047904003986 */ /* 0x0001ea000c101936 */
[----:B------:R-:W-:Y:S05]  /*6280*/  @!P2 BRA `(.L_x_238) ;  /* 0x000000000004a947 */ /* 0x000fea0003800000 */
[----:B------:R0:W5:Y:S02]  /*6290*/  LDG.E.LTC128B R25, desc[UR54][R8.64+0x300] ;  /* 0x0003003608197981 */ /* 0x000164000c1e1920 */
.L_x_238:
[----:B------:R-:W-:Y:S05]  /*62a0*/  BSYNC B1 ;  /* 0x0000000000017941 */ /* 0x000fea0003800000 */
.L_x_237:
        /* <DEDUP_REMOVED lines=8> */
.L_x_240:
[----:B------:R-:W-:Y:S05]  /*6330*/  BSYNC B1 ;  /* 0x0000000000017941 */ /* 0x000fea0003800000 */
.L_x_239:
        /* <DEDUP_REMOVED lines=8> */
.L_x_242:
[----:B------:R-:W-:Y:S05]  /*63c0*/  BSYNC B1 ;  /* 0x0000000000017941 */ /* 0x000fea0003800000 */
.L_x_241:
[----:B0----5:R-:W-:Y:S01]  /*63d0*/  FMUL R13, R25, R152 ;  /* 0x00000098190d7220 */ /* 0x021fe20000400000 */
[----:B------:R-:W-:Y:S01]  /*63e0*/  ISETP.GT.AND P3, PT, R3, RZ, P0 ;  /* 0x000000ff0300720c */ /* 0x000fe20000764270 */
[----:B------:R-:W-:Y:S02]  /*63f0*/  BSSY B1, `(.L_x_243) ;  /* 0x0000005000017945 */ /* 0x000fe40003800000 */
[----:B------:R-:W-:-:S05]  /*6400*/  FFMA R13, R124, R153, R13 ;  /* 0x000000997c0d7223 */ /* 0x000fca000000000d */
[----:B------:R0:W-:Y:S05]  /*6410*/  @P2 STG.E desc[UR54][R4.64+0x320], R13 ;  /* 0x0003200d04002986 */ /* 0x0001ea000c101936 */
[----:B------:R-:W-:Y:S05]  /*6420*/  @!P3 BRA `(.L_x_244) ;  /* 0x000000000004b947 */ /* 0x000fea0003800000 */
[----:B------:R0:W5:Y:S02]  /*6430*/  LDG.E.LTC128B R25, desc[UR54][R6.64+0x324] ;  /* 0x0003243606197981 */ /* 0x000164000c1e1920 */
.L_x_244:
[----:B------:R-:W-:Y:S05]  /*6440*/  BSYNC B1 ;  /* 0x0000000000017941 */ /* 0x000fea0003800000 */
.L_x_243:
[----:B-----5:R-:W-:Y:S01]  /*6450*/  FMUL R12, R25, R152 ;  /* 0x00000098190c7220 */ /* 0x020fe20000400000 */
[----:B------:R-:W-:Y:S01]  /*6460*/  ISETP.GT.AND P2, PT, R3, 0x8, P1 ;  /* 0x000000080300780c */ /* 0x000fe20000f44270 */
[----:B------:R-:W-:Y:S02]  /*6470*/  BSSY B1, `(.L_x_245) ;  /* 0x0000005000017945 */ /* 0x000fe40003800000 */
[----:B------:R-:W-:-:S05]  /*6480*/  FFMA R125, R125, R153, R12 ;  /* 0x000000997d7d7223 */ /* 0x000fca000000000c */
[----:B------:R0:W-:Y:S05]  /*6490*/  @P3 STG.E desc[UR54][R4.64+0x324], R125 ;  /* 0x0003247d04003986 */ /* 0x0001ea000c101936 */
[----:B------:R-:W-:Y:S05]  /*64a0*/  @!P2 BRA `(.L_x_246) ;  /* 0x000000000004a947 */ /* 0x000fea0003800000 */
[----:B------:R0:W5:Y:S02]  /*64b0*/  LDG.E.LTC128B R25, desc[UR54][R8.64+0x320] ;  /* 0x0003203608197981 */ /* 0x000164000c1e1920 */
.L_x_246:
[----:B------:R-:W-:Y:S05]  /*64c0*/  BSYNC B1 ;  /* 0x0000000000017941 */ /* 0x000fea0003800000 */
.L_x_245:
        /* <DEDUP_REMOVED lines=8> */
.L_x_248:
[----:B------:R-:W-:Y:S05]  /*6550*/  BSYNC B1 ;  /* 0x0000000000017941 */ /* 0x000fea0003800000 */
.L_x_247:
        /* <DEDUP_REMOVED lines=8> */
.L_x_250:
[----:B------:R-:W-:Y:S05]  /*65e0*/  BSYNC B1 ;  /* 0x0000000000017941 */ /* 0x000fea0003800000 */
.L_x_249:
[----:B0----5:R-:W-:Y:S01]  /*65f0*/  FMUL R13, R25, R152 ;  /* 0x00000098190d7220 */ /* 0x021fe20000400000 */
[----:B------:R-:W-:Y:S01]  /*6600*/  ISETP.GT.AND P3, PT, R3, RZ, P0 ;  /* 0x000000ff0300720c */ /* 0x000fe20000764270 */
[----:B------:R-:W-:Y:S02]  /*6610*/  BSSY B1, `(.L_x_251) ;  /* 0x0000005000017945 */ /* 0x000fe40003800000 */
[----:B------:R-:W-:-:S05]  /*6620*/  FFMA R13, R128, R153, R13 ;  /* 0x00000099800d7223 */ /* 0x000fca000000000d */
[----:B------:R0:W-:Y:S05]  /*6630*/  @P2 STG.E desc[UR54][R4.64+0x340], R13 ;  /* 0x0003400d04002986 */ /* 0x0001ea000c101936 */
[----:B------:R-:W-:Y:S05]  /*6640*/  @!P3 BRA `(.L_x_252) ;  /* 0x000000000004b947 */ /* 0x000fea0003800000 */
[----:B------:R0:W5:Y:S02]  /*6650*/  LDG.E.LTC128B R25, desc[UR54][R6.64+0x344] ;  /* 0x0003443606197981 */ /* 0x000164000c1e1920 */
.L_x_252:
[----:B------:R-:W-:Y:S05]  /*6660*/  BSYNC B1 ;  /* 0x0000000000017941 */ /* 0x000fea0003800000 */
.L_x_251:
[----:B-----5:R-:W-:Y:S01]  /*6670*/  FMUL R12, R25, R152 ;  /* 0x00000098190c7220 */ /* 0x020fe20000400000 */
[----:B------:R-:W-:Y:S01]  /*6680*/  ISETP.GT.AND P2, PT, R3, 0x8, P1 ;  /* 0x000000080300780c */ /* 0x000fe20000f44270 */
[----:B------:R-:W-:Y:S02]  /*6690*/  BSSY B1, `(.L_x_253) ;  /* 0x0000005000017945 */ /* 0x000fe40003800000 */
[----:B------:R-:W-:-:S05]  /*66a0*/  FFMA R129, R129, R153, R12 ;  /* 0x0000009981817223 */ /* 0x000fca000000000c */
[----:B------:R0:W-:Y:S05]  /*66b0*/  @P3 STG.E desc[UR54][R4.64+0x344], R129 ;  /* 0x0003448104003986 */ /* 0x0001ea000c101936 */
[----:B------:R-:W-:Y:S05]  /*66c0*/  @!P2 BRA `(.L_x_254) ;  /* 0x000000000004a947 */ /* 0x000fea0003800000 */
[----:B------:R0:W5:Y:S02]  /*66d0*/  LDG.E.LTC128B R25, desc[UR54][R8.64+0x340] ;  /* 0x0003403608197981 */ /* 0x000164000c1e1920 */
.L_x_254:
[----:B------:R-:W-:Y:S05]  /*66e0*/  BSYNC B1 ;  /* 0x0000000000017941 */ /* 0x000fea0003800000 */
.L_x_253:
        /* <DEDUP_REMOVED lines=8> */
.L_x_256:
[----:B------:R-:W-:Y:S05]  /*6770*/  BSYNC B1 ;  /* 0x0000000000017941 */ /* 0x000fea0003800000 */
.L_x_255:
        /* <DEDUP_REMOVED lines=8> */
.L_x_258:
[----:B------:R-:W-:Y:S05]  /*6800*/  BSYNC B1 ;  /* 0x0000000000017941 */ /* 0x000fea0003800000 */
.L_x_257:
[----:B0----5:R-:W-:Y:S01]  /*6810*/  FMUL R13, R25, R152 ;  /* 0x00000098190d7220 */ /* 0x021fe20000400000 */
[----:B------:R-:W-:Y:S01]  /*6820*/  ISETP.GT.AND P3, PT, R3, RZ, P0 ;  /* 0x000000ff0300720c */ /* 0x000fe20000764270 */
[----:B------:R-:W-:Y:S02]  /*6830*/  BSSY B1, `(.L_x_259) ;  /* 0x0000005000017945 */ /* 0x000fe40003800000 */
[----:B------:R-:W-:-:S05]  /*6840*/  FFMA R13, R132, R153, R13 ;  /* 0x00000099840d7223 */ /* 0x000fca000000000d */
[----:B------:R0:W-:Y:S05]  /*6850*/  @P2 STG.E desc[UR54][R4.64+0x360], R13 ;  /* 0x0003600d04002986 */ /* 0x0001ea000c101936 */
[----:B------:R-:W-:Y:S05]  /*6860*/  @!P3 BRA `(.L_x_260) ;  /* 0x000000000004b947 */ /* 0x000fea0003800000 */
[----:B------:R0:W5:Y:S02]  /*6870*/  LDG.E.LTC128B R25, desc[UR54][R6.64+0x364] ;  /* 0x0003643606197981 */ /* 0x000164000c1e1920 */
.L_x_260:
[----:B------:R-:W-:Y:S05]  /*6880*/  BSYNC B1 ;  /* 0x0000000000017941 */ /* 0x000fea0003800000 */
.L_x_259:
[----:B-----5:R-:W-:Y:S01]  /*6890*/  FMUL R12, R25, R152 ;  /* 0x00000098190c7220 */ /* 0x020fe20000400000 */
[----:B------:R-:W-:Y:S01]  /*68a0*/  ISETP.GT.AND P2, PT, R3, 0x8, P1 ;  /* 0x000000080300780c */ /* 0x000fe20000f44270 */
[----:B------:R-:W-:Y:S02]  /*68b0*/  BSSY B1, `(.L_x_261) ;  /* 0x0000005000017945 */ /* 0x000fe40003800000 */
[----:B------:R-:W-:-:S05]  /*68c0*/  FFMA R133, R133, R153, R12 ;  /* 0x0000009985857223 */ /* 0x000fca000000000c */
[----:B------:R0:W-:Y:S05]  /*68d0*/  @P3 STG.E desc[UR54][R4.64+0x364], R133 ;  /* 0x0003648504003986 */ /* 0x0001ea000c101936 */
[----:B------:R-:W-:Y:S05]  /*68e0*/  @!P2 BRA `(.L_x_262) ;  /* 0x000000000004a947 */ /* 0x000fea0003800000 */
[----:B------:R0:W5:Y:S02]  /*68f0*/  LDG.E.LTC128B R25, desc[UR54][R8.64+0x360] ;  /* 0x0003603608197981 */ /* 0x000164000c1e1920 */
.L_x_262:
[----:B------:R-:W-:Y:S05]  /*6900*/  BSYNC B1 ;  /* 0x0000000000017941 */ /* 0x000fea0003800000 */
.L_x_261:
        /* <DEDUP_REMOVED lines=8> */
.L_x_264:
[----:B------:R-:W-:Y:S05]  /*6990*/  BSYNC B1 ;  /* 0x0000000000017941 */ /* 0x000fea0003800000 */
.L_x_263:
        /* <DEDUP_REMOVED lines=8> */
.L_x_266:
[----:B------:R-:W-:Y:S05]  /*6a20*/  BSYNC B1 ;  /* 0x0000000000017941 */ /* 0x000fea0003800000 */
.L_x_265:
[----:B0----5:R-:W-:Y:S01]  /*6a30*/  FMUL R13, R25, R152 ;  /* 0x00000098190d7220 */ /* 0x021fe20000400000 */
[----:B------:R-:W-:Y:S01]  /*6a40*/  ISETP.GT.AND P3, PT, R3, RZ, P0 ;  /* 0x000000ff0300720c */ /* 0x000fe20000764270 */
[----:B------:R-:W-:Y:S02]  /*6a50*/  BSSY B1, `(.L_x_267) ;  /* 0x0000005000017945 */ /* 0x000fe40003800000 */
[----:B------:R-:W-:-:S05]  /*6a60*/  FFMA R13, R136, R153, R13 ;  /* 0x00000099880d7223 */ /* 0x000fca000000000d */
[----:B------:R0:W-:Y:S05]  /*6a70*/  @P2 STG.E desc[UR54][R4.64+0x380], R13 ;  /* 0x0003800d04002986 */ /* 0x0001ea000c101936 */
[----:B------:R-:W-:Y:S05]  /*6a80*/  @!P3 BRA `(.L_x_268) ;  /* 0x000000000004b947 */ /* 0x000fea0003800000 */
[----:B------:R0:W5:Y:S02]  /*6a90*/  LDG.E.LTC128B R25, desc[UR54][R6.64+0x384] ;  /* 0x0003843606197981 */ /* 0x000164000c1e1920 */
.L_x_268:
[----:B------:R-:W-:Y:S05]  /*6aa0*/  BSYNC B1 ;  /* 0x0000000000017941 */ /* 0x000fea0003800000 */
.L_x_267:
[----:B-----5:R-:W-:Y:S01]  /*6ab0*/  FMUL R12, R25, R152 ;  /* 0x00000098190c7220 */ /* 0x020fe20000400000 */
[----:B------:R-:W-:Y:S01]  /*6ac0*/  ISETP.GT.AND P2, PT, R3, 0x8, P1 ;  /* 0x000000080300780c */ /* 0x000fe20000f44270 */
[----:B------:R-:W-:Y:S02]  /*6ad0*/  BSSY B1, `(.L_x_269) ;  /* 0x0000005000017945 */ /* 0x000fe40003800000 */
[----:B------:R-:W-:-:S05]  /*6ae0*/  FFMA R137, R137, R153, R12 ;  /* 0x0000009989897223 */ /* 0x000fca000000000c */
[----:B------:R0:W-:Y:S05]  /*6af0*/  @P3 STG.E desc[UR54][R4.64+0x384], R137 ;  /* 0x0003848904003986 */ /* 0x0001ea000c101936 */
[----:B------:R-:W-:Y:S05]  /*6b00*/  @!P2 BRA `(.L_x_270) ;  /* 0x000000000004a947 */ /* 0x000fea0003800000 */
[----:B------:R0:W5:Y:S02]  /*6b10*/  LDG.E.LTC128B R25, desc[UR54][R8.64+0x380] ;  /* 0x0003803608197981 */ /* 0x000164000c1e1920 */
.L_x_270:
[----:B------:R-:W-:Y:S05]  /*6b20*/  BSYNC B1 ;  /* 0x0000000000017941 */ /* 0x000fea0003800000 */
.L_x_269:
        /* <DEDUP_REMOVED lines=8> */
.L_x_272:
[----:B------:R-:W-:Y:S05]  /*6bb0*/  BSYNC B1 ;  /* 0x0000000000017941 */ /* 0x000fea0003800000 */
.L_x_271:
        /* <DEDUP_REMOVED lines=8> */
.L_x_274:
[----:B------:R-:W-:Y:S05]  /*6c40*/  BSYNC B1 ;  /* 0x0000000000017941 */ /* 0x000fea0003800000 */
.L_x_273:
[----:B0----5:R-:W-:Y:S01]  /*6c50*/  FMUL R13, R25, R152 ;  /* 0x00000098190d7220 */ /* 0x021fe20000400000 */
[----:B------:R-:W-:Y:S01]  /*6c60*/  ISETP.GT.AND P3, PT, R3, RZ, P0 ;  /* 0x000000ff0300720c */ /* 0x000fe20000764270 */
[----:B------:R-:W-:Y:S02]  /*6c70*/  BSSY B1, `(.L_x_275) ;  /* 0x0000005000017945 */ /* 0x000fe40003800000 */
[----:B------:R-:W-:-:S05]  /*6c80*/  FFMA R13, R140, R153, R13 ;  /* 0x000000998c0d7223 */ /* 0x000fca000000000d */
[----:B------:R0:W-:Y:S05]  /*6c90*/  @P2 STG.E desc[UR54][R4.64+0x3a0], R13 ;  /* 0x0003a00d04002986 */ /* 0x0001ea000c101936 */
[----:B------:R-:W-:Y:S05]  /*6ca0*/  @!P3 BRA `(.L_x_276) ;  /* 0x000000000004b947 */ /* 0x000fea0003800000 */
[----:B------:R0:W5:Y:S02]  /*6cb0*/  LDG.E.LTC128B R25, desc[UR54][R6.64+0x3a4] ;  /* 0x0003a43606197981 */ /* 0x000164000c1e1920 */
.L_x_276:
[----:B------:R-:W-:Y:S05]  /*6cc0*/  BSYNC B1 ;  /* 0x0000000000017941 */ /* 0x000fea0003800000 */
.L_x_275:
[----:B-----5:R-:W-:Y:S01]  /*6cd0*/  FMUL R12, R25, R152 ;  /* 0x00000098190c7220 */ /* 0x020fe20000400000 */
[----:B------:R-:W-:Y:S01]  /*6ce0*/  ISETP.GT.AND P2, PT, R3, 0x8, P1 ;  /* 0x000000080300780c */ /* 0x000fe20000f44270 */
[----:B------:R-:W-:Y:S02]  /*6cf0*/  BSSY B1, `(.L_x_277) ;  /* 0x0000005000017945 */ /* 0x000fe40003800000 */
[----:B------:R-:W-:-:S05]  /*6d00*/  FFMA R141, R141, R153, R12 ;  /* 0x000000998d8d7223 */ /* 0x000fca000000000c */
[----:B------:R0:W-:Y:S05]  /*6d10*/  @P3 STG.E desc[UR54][R4.64+0x3a4], R141 ;  /* 0x0003a48d04003986 */ /* 0x0001ea000c101936 */
[----:B------:R-:W-:Y:S05]  /*6d20*/  @!P2 BRA `(.L_x_278) ;  /* 0x000000000004a947 */ /* 0x000fea0003800000 */
[----:B------:R0:W5:Y:S02]  /*6d30*/  LDG.E.LTC128B R25, desc[UR54][R8.64+0x3a0] ;  /* 0x0003a03608197981 */ /* 0x000164000c1e1920 */
.L_x_278:
[----:B------:R-:W-:Y:S05]  /*6d40*/  BSYNC B1 ;  /* 0x0000000000017941 */ /* 0x000fea0003800000 */
.L_x_277:
        /* <DEDUP_REMOVED lines=8> */
.L_x_280:
[----:B------:R-:W-:Y:S05]  /*6dd0*/  BSYNC B1 ;  /* 0x0000000000017941 */ /* 0x000fea0003800000 */
.L_x_279:
        /* <DEDUP_REMOVED lines=8> */
.L_x_282:
[----:B------:R-:W-:Y:S05]  /*6e60*/  BSYNC B1 ;  /* 0x0000000000017941 */ /* 0x000fea0003800000 */
.L_x_281:
[----:B0----5:R-:W-:Y:S01]  /*6e70*/  FMUL R13, R25, R152 ;  /* 0x00000098190d7220 */ /* 0x021fe20000400000 */
[----:B------:R-:W-:Y:S01]  /*6e80*/  ISETP.GT.AND P3, PT, R3, RZ, P0 ;  /* 0x000000ff0300720c */ /* 0x000fe20000764270 */
[----:B------:R-:W-:Y:S02]  /*6e90*/  BSSY B1, `(.L_x_283) ;  /* 0x0000005000017945 */ /* 0x000fe40003800000 */
[----:B------:R-:W-:-:S05]  /*6ea0*/  FFMA R13, R144, R153, R13 ;  /* 0x00000099900d7223 */ /* 0x000fca000000000d */
[----:B------:R0:W-:Y:S05]  /*6eb0*/  @P2 STG.E desc[UR54][R4.64+0x3c0], R13 ;  /* 0x0003c00d04002986 */ /* 0x0001ea000c101936 */
[----:B------:R-:W-:Y:S05]  /*6ec0*/  @!P3 BRA `(.L_x_284) ;  /* 0x000000000004b947 */ /* 0x000fea0003800000 */
[----:B------:R0:W5:Y:S02]  /*6ed0*/  LDG.E.LTC128B R25, desc[UR54][R6.64+0x3c4] ;  /* 0x0003c43606197981 */ /* 0x000164000c1e1920 */
.L_x_284:
[----:B------:R-:W-:Y:S05]  /*6ee0*/  BSYNC B1 ;  /* 0x0000000000017941 */ /* 0x000fea0003800000 */
.L_x_283:
[----:B-----5:R-:W-:Y:S01]  /*6ef0*/  FMUL R12, R25, R152 ;  /* 0x00000098190c7220 */ /* 0x020fe20000400000 */
[----:B------:R-:W-:Y:S01]  /*6f00*/  ISETP.GT.AND P2, PT, R3, 0x8, P1 ;  /* 0x000000080300780c */ /* 0x000fe20000f44270 */
[----:B------:R-:W-:Y:S02]  /*6f10*/  BSSY B1, `(.L_x_285) ;  /* 0x0000005000017945 */ /* 0x000fe40003800000 */
[----:B------:R-:W-:-:S05]  /*6f20*/  FFMA R145, R145, R153, R12 ;  /* 0x0000009991917223 */ /* 0x000fca000000000c */
[----:B------:R0:W-:Y:S05]  /*6f30*/  @P3 STG.E desc[UR54][R4.64+0x3c4], R145 ;  /* 0x0003c49104003986 */ /* 0x0001ea000c101936 */
[----:B------:R-:W-:Y:S05]  /*6f40*/  @!P2 BRA `(.L_x_286) ;  /* 0x000000000004a947 */ /* 0x000fea0003800000 */
[----:B------:R0:W5:Y:S02]  /*6f50*/  LDG.E.LTC128B R25, desc[UR54][R8.64+0x3c0] ;  /* 0x0003c03608197981 */ /* 0x000164000c1e1920 */
.L_x_286:
[----:B------:R-:W-:Y:S05]  /*6f60*/  BSYNC B1 ;  /* 0x0000000000017941 */ /* 0x000fea0003800000 */
.L_x_285:
        /* <DEDUP_REMOVED lines=8> */
.L_x_288:
[----:B------:R-:W-:Y:S05]  /*6ff0*/  BSYNC B1 ;  /* 0x0000000000017941 */ /* 0x000fea0003800000 */
.L_x_287:
        /* <DEDUP_REMOVED lines=8> */
.L_x_290:
[----:B------:R-:W-:Y:S05]  /*7080*/  BSYNC B1 ;  /* 0x0000000000017941 */ /* 0x000fea0003800000 */
.L_x_289:
[----:B0----5:R-:W-:Y:S01]  /*7090*/  FMUL R13, R25, R152 ;  /* 0x00000098190d7220 */ /* 0x021fe20000400000 */
[----:B------:R-:W-:Y:S01]  /*70a0*/  ISETP.GT.AND P3, PT, R3, RZ, P0 ;  /* 0x000000ff0300720c */ /* 0x000fe20000764270 */
[----:B------:R-:W-:Y:S02]  /*70b0*/  BSSY B1, `(.L_x_291) ;  /* 0x0000005000017945 */ /* 0x000fe40003800000 */
[----:B------:R-:W-:-:S05]  /*70c0*/  FFMA R13, R148, R153, R13 ;  /* 0x00000099940d7223 */ /* 0x000fca000000000d */
[----:B------:R0:W-:Y:S05]  /*70d0*/  @P2 STG.E desc[UR54][R4.64+0x3e0], R13 ;  /* 0x0003e00d04002986 */ /* 0x0001ea000c101936 */
[----:B------:R-:W-:Y:S05]  /*70e0*/  @!P3 BRA `(.L_x_292) ;  /* 0x000000000004b947 */ /* 0x000fea0003800000 */
[----:B------:R0:W5:Y:S02]  /*70f0*/  LDG.E.LTC128B R25, desc[UR54][R6.64+0x3e4] ;  /* 0x0003e43606197981 */ /* 0x000164000c1e1920 */
.L_x_292:
[----:B------:R-:W-:Y:S05]  /*7100*/  BSYNC B1 ;  /* 0x0000000000017941 */ /* 0x000fea0003800000 */
.L_x_291:
[----:B-----5:R-:W-:Y:S01]  /*7110*/  FMUL R0, R25, R152 ;  /* 0x0000009819007220 */ /* 0x020fe20000400000 */
[----:B------:R-:W-:Y:S01]  /*7120*/  ISETP.GT.AND P1, PT, R3, 0x8, P1 ;  /* 0x000000080300780c */ /* 0x000fe20000f24270 */
[----:B------:R-:W-:Y:S02]  /*7130*/  BSSY B1, `(.L_x_293) ;  /* 0x0000005000017945 */ /* 0x000fe40003800000 */
[----:B------:R-:W-:-:S05]  /*7140*/  FFMA R149, R149, R153, R0 ;  /* 0x0000009995957223 */ /* 0x000fca0000000000 */
[----:B------:R0:W-:Y:S05]  /*7150*/  @P3 STG.E desc[UR54][R4.64+0x3e4], R149 ;  /* 0x0003e49504003986 */ /* 0x0001ea000c101936 */
[----:B------:R-:W-:Y:S05]  /*7160*/  @!P1 BRA `(.L_x_294) ;  /* 0x0000000000049947 */ /* 0x000fea0003800000 */
[----:B------:R0:W5:Y:S02]  /*7170*/  LDG.E.LTC128B R25, desc[UR54][R8.64+0x3e0] ;  /* 0x0003e03608197981 */ /* 0x000164000c1e1920 */
.L_x_294:
[----:B------:R-:W-:Y:S05]  /*7180*/  BSYNC B1 ;  /* 0x0000000000017941 */ /* 0x000fea0003800000 */
.L_x_293:
[----:B0----5:R-:W-:Y:S01]  /*7190*/  FMUL R5, R25, R152 ;  /* 0x0000009819057220 */ /* 0x021fe20000400000 */
[----:B------:R-:W-:Y:S01]  /*71a0*/  @P1 IMAD.MOV.U32 R4, RZ, RZ, R10 ;  /* 0x000000ffff041224 */ /* 0x000fe200078e000a */
[----:B------:R-:W-:Y:S01]  /*71b0*/  ISETP.GT.AND P0, PT, R3, 0x8, P0 ;  /* 0x000000080300780c */ /* 0x000fe20000704270 */
[----:B------:R-:W-:Y:S01]  /*71c0*/  BSSY B1, `(.L_x_295) ;  /* 0x0000006000017945 */ /* 0x000fe20003800000 */
[----:B-1--4-:R-:W-:Y:S01]  /*71d0*/  FFMA R7, R150, R153, R5 ;  /* 0x0000009996077223 */ /* 0x012fe20000000005 */
[----:B------:R-:W-:-:S05]  /*71e0*/  @P1 IMAD.MOV.U32 R5, RZ, RZ, R11 ;  /* 0x000000ffff051224 */ /* 0x000fca00078e000b */
[----:B------:R0:W-:Y:S05]  /*71f0*/  @P1 STG.E desc[UR54][R4.64+0x3e0], R7 ;  /* 0x0003e00704001986 */ /* 0x0001ea000c101936 */
[----:B------:R-:W-:Y:S05]  /*7200*/  @!P0 BRA `(.L_x_296) ;  /* 0x0000000000048947 */ /* 0x000fea0003800000 */
[----:B------:R1:W5:Y:S02]  /*7210*/  LDG.E.LTC128B R25, desc[UR54][R8.64+0x3e4] ;  /* 0x0003e43608197981 */ /* 0x000364000c1e1920 */
.L_x_296:
[----:B------:R-:W-:Y:S05]  /*7220*/  BSYNC B1 ;  /* 0x0000000000017941 */ /* 0x000fea0003800000 */
.L_x_295:
[----:B-----5:R-:W-:-:S04]  /*7230*/  FMUL R0, R25, R152 ;  /* 0x0000009819007220 */ /* 0x020fc80000400000 */
[----:B------:R-:W-:Y:S01]  /*7240*/  FFMA R151, R151, R153, R0 ;  /* 0x0000009997977223 */ /* 0x000fe20000000000 */
[----:B------:R-:W-:Y:S06]  /*7250*/  @!P0 BRA `(.L_x_297) ;  /* 0x0000001c00208947 */ /* 0x000fec0003800000 */
[----:B------:R4:W-:Y:S01]  /*7260*/  STG.E desc[UR54][R10.64+0x3e4], R151 ;  /* 0x0003e4970a007986 */ /* 0x0009e2000c101936 */
[----:B------:R-:W-:Y:S05]  /*7270*/  BRA `(.L_x_297) ;  /* 0x0000001c00187947 */ /* 0x000fea0003800000 */
.L_x_44:
[----:B------:R-:W-:Y:S01]  /*7280*/  ULDC.64 UR4, c[0x0][0x5c0] ;  /* 0x0001700000047ab9 */ /* 0x000fe20000000a00 */
[----:B------:R-:W-:Y:S01]  /*7290*/  ISETP.GT.AND P0, PT, R0, 0x1, PT ;  /* 0x000000010000780c */ /* 0x000fe20003f04270 */
[-C--:B------:R-:W-:Y:S01]  /*72a0*/  FMUL R9, R24, R153.reuse ;  /* 0x0000009918097220 */ /* 0x080fe20000400000 */
[C---:B------:R-:W-:Y:S01]  /*72b0*/  LEA R4, P2, R168.reuse, UR4, 0x2 ;  /* 0x00000004a8047c11 */ /* 0x040fe2000f8410ff */
[-C--:B------:R-:W-:Y:S01]  /*72c0*/  FMUL R25, R25, R153.reuse ;  /* 0x0000009919197220 */ /* 0x080fe20000400000 */
[----:B------:R-:W-:Y:S01]  /*72d0*/  ISETP.GT.AND P4, PT, R3, RZ, P0 ;  /* 0x000000ff0300720c */ /* 0x000fe20000784270 */
[-C--:B------:R-:W-:Y:S01]  /*72e0*/  FMUL R27, R27, R153.reuse ;  /* 0x000000991b1b7220 */ /* 0x080fe20000400000 */
[----:B------:R-:W-:Y:S01]  /*72f0*/  LEA.HI.X R5, R168, UR5, R173, 0x2, P2 ;  /* 0x00000005a8057c11 */ /* 0x000fe200090f14ad */
[-C--:B------:R-:W-:Y:S01]  /*7300*/  FMUL R29, R29, R153.reuse ;  /* 0x000000991d1d7220 */ /* 0x080fe20000400000 */
[----:B------:R-:W-:Y:S01]  /*7310*/  ISETP.GT.AND P2, PT, R3, 0x8, P1 ;  /* 0x000000080300780c */ /* 0x000fe20000f44270 */
[-C--:B------:R-:W-:Y:S01]  /*7320*/  FMUL R31, R31, R153.reuse ;  /* 0x000000991f1f7220 */ /* 0x080fe20000400000 */
[C---:B------:R-:W-:Y:S01]  /*7330*/  SHF.L.U64.HI R7, R10.reuse, 0x5, R11 ;  /* 0x000000050a077819 */ /* 0x040fe2000001020b */
[----:B------:R0:W-:Y:S01]  /*7340*/  @P3 STG.E desc[UR54][R4.64], R9 ;  /* 0x0000000904003986 */ /* 0x0001e2000c101936 */
[----:B------:R-:W-:Y:S01]  /*7350*/  LEA R6, P3, R10, R4, 0x5 ;  /* 0x000000040a067211 */ /* 0x000fe200078628ff */
[-C--:B------:R-:W-:Y:S01]  /*7360*/  FMUL R11, R26, R153.reuse ;  /* 0x000000991a0b7220 */ /* 0x080fe20000400000 */
[C---:B------:R-:W-:Y:S01]  /*7370*/  ISETP.GT.AND P1, PT, R0.reuse, 0x8, PT ;  /* 0x000000080000780c */ /* 0x040fe20003f24270 */
[-C--:B------:R-:W-:Y:S01]  /*7380*/  FMUL R33, R33, R153.reuse ;  /* 0x0000009921217220 */ /* 0x080fe20000400000 */
[----:B------:R-:W-:Y:S01]  /*7390*/  ISETP.GT.AND P0, PT, R3, 0x8, P0 ;  /* 0x000000080300780c */ /* 0x000fe20000704270 */
[----:B------:R-:W-:Y:S01]  /*73a0*/  IMAD.X R7, R7, 0x1, R5, P3 ;  /* 0x0000000107077824 */ /* 0x000fe200018e0605 */
[----:B------:R-:W-:Y:S01]  /*73b0*/  ISETP.GT.AND P3, PT, R0, 0x9, PT ;  /* 0x000000090000780c */ /* 0x000fe20003f64270 */
[----:B------:R-:W-:Y:S01]  /*73c0*/  @P4 STG.E desc[UR54][R4.64+0x4], R25 ;  /* 0x0000041904004986 */ /* 0x000fe2000c101936 */
[----:B------:R-:W-:Y:S01]  /*73d0*/  ISETP.GT.AND P4, PT, R3, RZ, P1 ;  /* 0x000000ff0300720c */ /* 0x000fe20000f84270 */
[-C--:B------:R-:W-:Y:S01]  /*73e0*/  FMUL R35, R35, R153.reuse ;  /* 0x0000009923237220 */ /* 0x080fe20000400000 */
[C---:B------:R-:W-:Y:S01]  /*73f0*/  ISETP.GT.AND P1, PT, R3.reuse, 0x8, P1 ;  /* 0x000000080300780c */ /* 0x040fe20000f24270 */
[----:B------:R1:W-:Y:S01]  /*7400*/  @P2 STG.E desc[UR54][R6.64], R11 ;  /* 0x0000000b06002986 */ /* 0x0003e2000c101936 */
[C---:B------:R-:W-:Y:S01]  /*7410*/  ISETP.GT.AND P2, PT, R3.reuse, RZ, P3 ;  /* 0x000000ff0300720c */ /* 0x040fe20001f44270 */
[-C--:B0-----:R-:W-:Y:S01]  /*7420*/  FMUL R9, R28, R153.reuse ;  /* 0x000000991c097220 */ /* 0x081fe20000400000 */
[----:B------:R-:W-:Y:S01]  /*7430*/  ISETP.GT.AND P3, PT, R3, 0x8, P3 ;  /* 0x000000080300780c */ /* 0x000fe20001f64270 */
[-C--:B------:R-:W-:Y:S01]  /*7440*/  FMUL R37, R37, R153.reuse ;  /* 0x0000009925257220 */ /* 0x080fe20000400000 */
[-C--:B------:R-:W-:Y:S01]  /*7450*/  FMUL R39, R39, R153.reuse ;  /* 0x0000009927277220 */ /* 0x080fe20000400000 */
[----:B------:R-:W-:Y:S01]  /*7460*/  @P0 STG.E desc[UR54][R6.64+0x4], R27 ;  /* 0x0000041b06000986 */ /* 0x000fe2000c101936 */
[----:B------:R-:W-:Y:S01]  /*7470*/  ISETP.GT.AND P0, PT, R0, 0x10, PT ;  /* 0x000000100000780c */ /* 0x000fe20003f04270 */
[-C--:B------:R-:W-:Y:S01]  /*7480*/  FMUL R41, R41, R153.reuse ;  /* 0x0000009929297220 */ /* 0x080fe20000400000 */
[-C--:B------:R-:W-:Y:S01]  /*7490*/  FMUL R43, R43, R153.reuse ;  /* 0x000000992b2b7220 */ /* 0x080fe20000400000 */
[----:B------:R0:W-:Y:S01]  /*74a0*/  @P4 STG.E desc[UR54][R4.64+0x20], R9 ;  /* 0x0000200904004986 */ /* 0x0001e2000c101936 */
[C---:B------:R-:W-:Y:S01]  /*74b0*/  ISETP.GT.AND P4, PT, R3.reuse, RZ, P0 ;  /* 0x000000ff0300720c */ /* 0x040fe20000784270 */
[-C--:B-1----:R-:W-:Y:S01]  /*74c0*/  FMUL R11, R30, R153.reuse ;  /* 0x000000991e0b7220 */ /* 0x082fe20000400000 */
[----:B------:R-:W-:Y:S01]  /*74d0*/  ISETP.GT.AND P0, PT, R3, 0x8, P0 ;  /* 0x000000080300780c */ /* 0x000fe20000704270 */
[----:B------:R-:W-:Y:S01]  /*74e0*/  @P2 STG.E desc[UR54][R4.64+0x24], R29 ;  /* 0x0000241d04002986 */ /* 0x000fe2000c101936 */
[----:B------:R-:W-:Y:S01]  /*74f0*/  ISETP.GT.AND P2, PT, R0, 0x11, PT ;  /* 0x000000110000780c */ /* 0x000fe20003f44270 */
[-C--:B------:R-:W-:Y:S01]  /*7500*/  FMUL R45, R45, R153.reuse ;  /* 0x000000992d2d7220 */ /* 0x080fe20000400000 */
[-C--:B------:R-:W-:Y:S01]  /*7510*/  FMUL R47, R47, R153.reuse ;  /* 0x000000992f2f7220 */ /* 0x080fe20000400000 */
[----:B------:R1:W-:Y:S01]  /*7520*/  @P1 STG.E desc[UR54][R6.64+0x20], R11 ;  /* 0x0000200b06001986 */ /* 0x0003e2000c101936 */
[----:B------:R-:W-:Y:S01]  /*7530*/  ISETP.GT.AND P1, PT, R3, RZ, P2 ;  /* 0x000000ff0300720c */ /* 0x000fe20001724270 */
[-C--:B------:R-:W-:Y:S01]  /*7540*/  FMUL R49, R49, R153.reuse ;  /* 0x0000009931317220 */ /* 0x080fe20000400000 */
[----:B------:R-:W-:Y:S01]  /*7550*/  ISETP.GT.AND P2, PT, R3, 0x8, P2 ;  /* 0x000000080300780c */ /* 0x000fe20001744270 */
[-C--:B0-----:R-:W-:Y:S01]  /*7560*/  FMUL R9, R32, R153.reuse ;  /* 0x0000009920097220 */ /* 0x081fe20000400000 */
[----:B------:R-:W-:Y:S01]  /*7570*/  @P3 STG.E desc[UR54][R6.64+0x24], R31 ;  /* 0x0000241f06003986 */ /* 0x000fe2000c101936 */
[----:B------:R-:W-:Y:S01]  /*7580*/  ISETP.GT.AND P3, PT, R0, 0x18, PT ;  /* 0x000000180000780c */ /* 0x000fe20003f64270 */
[-C--:B------:R-:W-:Y:S01]  /*7590*/  FMUL R51, R51, R153.reuse ;  /* 0x0000009933337220 */ /* 0x080fe20000400000 */
[-C--:B------:R-:W-:Y:S01]  /*75a0*/  FMUL R53, R53, R153.reuse ;  /* 0x0000009935357220 */ /* 0x080fe20000400000 */
[----:B------:R0:W-:Y:S01]  /*75b0*/  @P4 STG.E desc[UR54][R4.64+0x40], R9 ;  /* 0x0000400904004986 */ /* 0x0001e2000c101936 */
[----:B------:R-:W-:Y:S01]  /*75c0*/  ISETP.GT.AND P4, PT, R3, RZ, P3 ;  /* 0x000000ff0300720c */ /* 0x000fe20001f84270 */
[-C--:B------:R-:W-:Y:S01]  /*75d0*/  FMUL R55, R55, R153.reuse ;  /* 0x0000009937377220 */ /* 0x080fe20000400000 */
        /* <DEDUP_REMOVED lines=9> */
[-C--:B0-----:R-:W-:Y:S01]  /*7670*/  FMUL R9, R36, R153.reuse ;  /* 0x0000009924097220 */ /* 0x081fe20000400000 */
[----:B------:R-:W-:Y:S01]  /*7680*/  @P2 STG.E desc[UR54][R6.64+0x44], R35 ;  /* 0x0000442306002986 */ /* 0x000fe2000c101936 */
[----:B------:R-:W-:Y:S01]  /*7690*/  ISETP.GT.AND P2, PT, R0, 0x20, PT ;  /* 0x000000200000780c */ /* 0x000fe20003f44270 */
[-C--:B------:R-:W-:Y:S01]  /*76a0*/  FMUL R63, R63, R153.reuse ;  /* 0x000000993f3f7220 */ /* 0x080fe20000400000 */
[C---:B------:R-:W-:Y:S01]  /*76b0*/  ISETP.GT.AND P1, PT, R3.reuse, 0x8, P1 ;  /* 0x000000080300780c */ /* 0x040fe20000f24270 */
[----:B------:R0:W-:Y:S01]  /*76c0*/  @P4 STG.E desc[UR54][R4.64+0x60], R9 ;  /* 0x0000600904004986 */ /* 0x0001e2000c101936 */
[----:B------:R-:W-:Y:S01]  /*76d0*/  ISETP.GT.AND P4, PT, R3, RZ, P2 ;  /* 0x000000ff0300720c */ /* 0x000fe20001784270 */
[-C--:B------:R-:W-:Y:S01]  /*76e0*/  FMUL R65, R65, R153.reuse ;  /* 0x0000009941417220 */ /* 0x080fe20000400000 */
[----:B------:R-:W-:Y:S01]  /*76f0*/  ISETP.GT.AND P2, PT, R3, 0x8, P2 ;  /* 0x000000080300780c */ /* 0x000fe20001744270 */
[-C--:B-1----:R-:W-:Y:S01]  /*7700*/  FMUL R11, R38, R153.reuse ;  /* 0x00000099260b7220 */ /* 0x082fe20000400000 */
[-C--:B------:R-:W-:Y:S01]  /*7710*/  FMUL R67, R67, R153.reuse ;  /* 0x0000009943437220 */ /* 0x080fe20000400000 */
[----:B------:R-:W-:Y:S01]  /*7720*/  @P0 STG.E desc[UR54][R4.64+0x64], R37 ;  /* 0x0000642504000986 */ /* 0x000fe2000c101936 */
[----:B------:R-:W-:Y:S01]  /*7730*/  ISETP.GT.AND P0, PT, R0, 0x21, PT ;  /* 0x000000210000780c */ /* 0x000fe20003f04270 */
[-C--:B------:R-:W-:Y:S01]  /*7740*/  FMUL R69, R69, R153.reuse ;  /* 0x0000009945457220 */ /* 0x080fe20000400000 */
[-C--:B------:R-:W-:Y:S01]  /*7750*/  FMUL R71, R71, R153.reuse ;  /* 0x0000009947477220 */ /* 0x080fe20000400000 */
[----:B------:R1:W-:Y:S01]  /*7760*/  @P3 STG.E desc[UR54][R6.64+0x60], R11 ;  /* 0x0000600b06003986 */ /* 0x0003e2000c101936 */
[C---:B------:R-:W-:Y:S01]  /*7770*/  ISETP.GT.AND P3, PT, R3.reuse, RZ, P0 ;  /* 0x000000ff0300720c */ /* 0x040fe20000764270 */
[-C--:B0-----:R-:W-:Y:S01]  /*7780*/  FMUL R9, R40, R153.reuse ;  /* 0x0000009928097220 */ /* 0x081fe20000400000 */
        /* <DEDUP_REMOVED lines=118> */
[----:B------:R-:W-:Y:S01]  /*7ef0*/  FMUL R151, R151, R153 ;  /* 0x0000009997977220 */ /* 0x000fe20000400000 */
[----:B------:R-:W-:Y:S01]  /*7f00*/  @P1 STG.E desc[UR54][R4.64+0x144], R65 ;  /* 0x0001444104001986 */ /* 0x000fe2000c101936 */
[----:B------:R-:W-:-:S03]  /*7f10*/  ISETP.GT.AND P1, PT, R0, 0x59, PT ;  /* 0x000000590000780c */ /* 0x000fc60003f24270 */
[----:B------:R1:W-:Y:S01]  /*7f20*/  @P0 STG.E desc[UR54][R6.64+0x140], R11 ;  /* 0x0001400b06000986 */ /* 0x0003e2000c101936 */
[C---:B------:R-:W-:Y:S01]  /*7f30*/  ISETP.GT.AND P0, PT, R3.reuse, RZ, P1 ;  /* 0x000000ff0300720c */ /* 0x040fe20000f04270 */
[----:B0-----:R-:W-:Y:S01]  /*7f40*/  FMUL R9, R68, R153 ;  /* 0x0000009944097220 */ /* 0x001fe20000400000 */
[----:B------:R-:W-:Y:S01]  /*7f50*/  ISETP.GT.AND P1, PT, R3, 0x8, P1 ;  /* 0x000000080300780c */ /* 0x000fe20000f24270 */
[----:B------:R-:W-:Y:S01]  /*7f60*/  @P2 STG.E desc[UR54][R6.64+0x144], R67 ;  /* 0x0001444306002986 */ /* 0x000fe2000c101936 */
[----:B------:R-:W-:-:S03]  /*7f70*/  ISETP.GT.AND P2, PT, R0, 0x60, PT ;  /* 0x000000600000780c */ /* 0x000fc60003f44270 */
[----:B------:R0:W-:Y:S01]  /*7f80*/  @P4 STG.E desc[UR54][R4.64+0x160], R9 ;  /* 0x0001600904004986 */ /* 0x0001e2000c101936 */
[C---:B------:R-:W-:Y:S02]  /*7f90*/  ISETP.GT.AND P4, PT, R3.reuse, RZ, P2 ;  /* 0x000000ff0300720c */ /* 0x040fe40001784270 */
[----:B------:R-:W-:Y:S01]  /*7fa0*/  ISETP.GT.AND P2, PT, R3, 0x8, P2 ;  /* 0x000000080300780c */ /* 0x000fe20001744270 */
[----:B-1----:R-:W-:Y:S02]  /*7fb0*/  FMUL R11, R70, R153 ;  /* 0x00000099460b7220 */ /* 0x002fe40000400000 */
        /* <DEDUP_REMOVED lines=225> */
[----:B------:R-:W-:Y:S01]  /*8dd0*/  ISETP.GT.AND P4, PT, R0, 0xf8, PT ;  /* 0x000000f80000780c */ /* 0x000fe20003f84270 */
[----:B-1----:R-:W-:-:S04]  /*8de0*/  FMUL R11, R146, R153 ;  /* 0x00000099920b7220 */ /* 0x002fc80000400000 */
[----:B------:R-:W-:Y:S01]  /*8df0*/  @P1 STG.E desc[UR54][R4.64+0x3c4], R145 ;  /* 0x0003c49104001986 */ /* 0x000fe2000c101936 */
[C---:B------:R-:W-:Y:S02]  /*8e00*/  ISETP.GT.AND P1, PT, R3.reuse, RZ, P4 ;  /* 0x000000ff0300720c */ /* 0x040fe40002724270 */
[C---:B------:R-:W-:Y:S01]  /*8e10*/  ISETP.GT.AND P4, PT, R3.reuse, 0x8, P4 ;  /* 0x000000080300780c */ /* 0x040fe20002784270 */
[----:B------:R-:W-:Y:S01]  /*8e20*/  @P0 STG.E desc[UR54][R6.64+0x3c0], R11 ;  /* 0x0003c00b06000986 */ /* 0x000fe2000c101936 */
[C---:B------:R-:W-:Y:S01]  /*8e30*/  ISETP.GT.AND P0, PT, R3.reuse, RZ, P3 ;  /* 0x000000ff0300720c */ /* 0x040fe20001f04270 */
[-C--:B0-----:R-:W-:Y:S01]  /*8e40*/  FMUL R9, R150, R153.reuse ;  /* 0x0000009996097220 */ /* 0x081fe20000400000 */
[----:B------:R-:W-:Y:S01]  /*8e50*/  ISETP.GT.AND P3, PT, R3, 0x8, P3 ;  /* 0x000000080300780c */ /* 0x000fe20001f64270 */
[----:B------:R-:W-:Y:S01]  /*8e60*/  FMUL R3, R148, R153 ;  /* 0x0000009994037220 */ /* 0x000fe20000400000 */
[----:B------:R-:W-:Y:S05]  /*8e70*/  @P2 STG.E desc[UR54][R6.64+0x3c4], R147 ;  /* 0x0003c49306002986 */ /* 0x000fea000c101936 */
[----:B------:R-:W-:Y:S04]  /*8e80*/  @P1 STG.E desc[UR54][R4.64+0x3e0], R3 ;  /* 0x0003e00304001986 */ /* 0x000fe8000c101936 */
[----:B------:R0:W-:Y:S02]  /*8e90*/  @P0 STG.E desc[UR54][R4.64+0x3e4], R149 ;  /* 0x0003e49504000986 */ /* 0x0001e4000c101936 */
[----:B0-----:R-:W-:-:S02]  /*8ea0*/  @P4 IMAD.MOV.U32 R4, RZ, RZ, R6 ;  /* 0x000000ffff044224 */ /* 0x001fc400078e0006 */
[----:B------:R-:W-:-:S05]  /*8eb0*/  @P4 IMAD.MOV.U32 R5, RZ, RZ, R7 ;  /* 0x000000ffff054224 */ /* 0x000fca00078e0007 */
[----:B------:R0:W-:Y:S04]  /*8ec0*/  @P4 STG.E desc[UR54][R4.64+0x3e0], R9 ;  /* 0x0003e00904004986 */ /* 0x0001e8000c101936 */
[----:B------:R0:W-:Y:S02]  /*8ed0*/  @P3 STG.E desc[UR54][R6.64+0x3e4], R151 ;  /* 0x0003e49706003986 */ /* 0x0001e4000c101936 */
.L_x_297:
[----:B------:R-:W-:Y:S05]  /*8ee0*/  BSYNC B0 ;  /* 0x0000000000007941 */ /* 0x000fea0003800000 */
.L_x_43:
[----:B------:R-:W-:Y:S01]  /*8ef0*/  IMAD.U32 R3, RZ, RZ, UR50 ;  /* 0x00000032ff037e24 */ /* 0x000fe2000f8e00ff */
[----:B------:R-:W-:Y:S01]  /*8f00*/  ULDC.64 UR4, c[0x0][0x650] ;  /* 0x0001940000047ab9 */ /* 0x000fe20000000a00 */
[----:B------:R-:W-:Y:S02]  /*8f10*/  IMAD.U32 R0, RZ, RZ, UR50 ;  /* 0x00000032ff007e24 */ /* 0x000fe4000f8e00ff */
[----:B0-----:R-:W-:Y:S01]  /*8f20*/  IMAD.U32 R4, RZ, RZ, UR44 ;  /* 0x0000002cff047e24 */ /* 0x001fe2000f8e00ff */
[----:B------:R-:W-:Y:S01]  /*8f30*/  LEA R16, P0, R3, R16, 0x1 ;  /* 0x0000001003107211 */ /* 0x000fe200078008ff */
[----:B------:R-:W-:Y:S02]  /*8f40*/  IMAD.U32 R3, RZ, RZ, UR45 ;  /* 0x0000002dff037e24 */ /* 0x000fe4000f8e00ff */
[----:B------:R0:W-:Y:S01]  /*8f50*/  SYNCS.ARRIVE.TRANS64.A1T0 RZ, [R4+UR40], RZ ;  /* 0x000000ff04ff79a7 */ /* 0x0001e20008100028 */
[----:B------:R-:W-:Y:S02]  /*8f60*/  IMAD.MOV.U32 R22, RZ, RZ, -0x1 ;  /* 0xffffffffff167424 */ /* 0x000fe400078e00ff */
[----:B------:R-:W-:Y:S01]  /*8f70*/  LEA.HI.X R17, R0, R17, R3, 0x1, P0 ;  /* 0x0000001100117211 */ /* 0x000fe200000f0c03 */
[----:B------:R-:W-:Y:S01]  /*8f80*/  IMAD.MOV.U32 R18, RZ, RZ, -0x1 ;  /* 0xffffffffff127424 */ /* 0x000fe200078e00ff */
[----:B------:R-:W-:Y:S01]  /*8f90*/  ISETP.GE.U32.AND P0, PT, R16, UR4, PT ;  /* 0x0000000410007c0c */ /* 0x000fe2000bf06070 */
[----:B------:R-:W-:Y:S01]  /*8fa0*/  IMAD.MOV.U32 R19, RZ, RZ, -0x1 ;  /* 0xffffffffff137424 */ /* 0x000fe200078e00ff */
[----:B------:R-:W-:-:S02]  /*8fb0*/  PRMT R0, RZ, 0x7610, R0 ;  /* 0x00007610ff007816 */ /* 0x000fc40000000000 */
[----:B------:R-:W-:-:S13]  /*8fc0*/  ISETP.GE.U32.AND.EX P0, PT, R17, UR5, PT, P0 ;  /* 0x0000000511007c0c */ /* 0x000fda000bf06100 */
[----:B0-----:R-:W-:Y:S05]  /*8fd0*/  @P0 BRA `(.L_x_298) ;  /* 0x0000000400640947 */ /* 0x001fea0003800000 */
[----:B------:R-:W0:Y:S01]  /*8fe0*/  S2R R12, SR_CTAID.X ;  /* 0x00000000000c7919 */ /* 0x000e220000002500 */
[----:B---34-:R-:W3:Y:S01]  /*8ff0*/  LDC.64 R10, c[0x0][0x628] ;  /* 0x00018a00ff0a7b82 */ /* 0x018ee20000000a00 */
[----:B------:R-:W-:Y:S01]  /*9000*/  ULDC UR4, c[0x0][0x150] ;  /* 0x0000540000047ab9 */ /* 0x000fe20000000800 */
[----:B-12---:R-:W-:Y:S01]  /*9010*/  IMAD.MOV.U32 R8, RZ, RZ, R16 ;  /* 0x000000ffff087224 */ /* 0x006fe200078e0010 */
[----:B------:R-:W1:Y:S01]  /*9020*/  S2R R20, SR_CTAID.Y ;  /* 0x0000000000147919 */ /* 0x000e620000002600 */
[----:B------:R-:W-:-:S04]  /*9030*/  IMAD.MOV.U32 R9, RZ, RZ, R17 ;  /* 0x000000ffff097224 */ /* 0x000fc800078e0011 */
[----:B------:R-:W2:Y:S08]  /*9040*/  LDC R21, c[0x0][0x144] ;  /* 0x00005100ff157b82 */ /* 0x000eb00000000800 */
[----:B------:R-:W4:Y:S08]  /*9050*/  LDC R0, c[0x0][0x630] ;  /* 0x00018c00ff007b82 */ /* 0x000f300000000800 */
[----:B------:R-:W1:Y:S01]  /*9060*/  LDC.64 R14, c[0x0][0x620] ;  /* 0x00018800ff0e7b82 */ /* 0x000e620000000a00 */
[----:B---3--:R-:W-:-:S04]  /*9070*/  ISETP.NE.U32.AND P0, PT, R10, RZ, PT ;  /* 0x000000ff0a00720c */ /* 0x008fc80003f05070 */
[----:B------:R-:W-:Y:S02]  /*9080*/  ISETP.NE.AND.EX P0, PT, R11, RZ, PT, P0 ;  /* 0x000000ff0b00720c */ /* 0x000fe40003f05300 */
[----:B0-----:R-:W-:-:S05]  /*9090*/  I2FP.F32.U32 R3, R12 ;  /* 0x0000000c00037245 */ /* 0x001fca0000201000 */
[----:B------:R-:W-:-:S04]  /*90a0*/  FMUL R3, R3, UR4 ;  /* 0x0000000403037c20 */ /* 0x000fc80008400000 */
[----:B------:R0:W3:Y:S02]  /*90b0*/  F2I.U32.TRUNC.NTZ R18, R3 ;  /* 0x0000000300127305 */ /* 0x0000e4000020f000 */
[----:B--2-4-:R-:W-:Y:S05]  /*90c0*/  @!P0 BRA `(.L_x_299) ;  /* 0x0000000000288947 */ /* 0x014fea0003800000 */
[----:B0-----:R-:W0:Y:S02]  /*90d0*/  LDC R3, c[0x0][0x634] ;  /* 0x00018d00ff037b82 */ /* 0x001e240000000800 */
        /* <DEDUP_REMOVED lines=9> */
.L_x_299:
[----:B------:R-:W2:Y:S01]  /*9170*/  LDC.64 R26, c[0x0][0x640] ;  /* 0x00019000ff1a7b82 */ /* 0x000ea20000000a00 */
[-CC-:B------:R-:W-:Y:S01]  /*9180*/  SHF.R.U64 R19, R8, R0.reuse, R9.reuse ;  /* 0x0000000008137219 */ /* 0x180fe20000001209 */
[----:B---3--:R-:W-:Y:S01]  /*9190*/  IMAD.MOV R18, RZ, RZ, -R18 ;  /* 0x000000ffff127224 */ /* 0x008fe200078e0a12 */
[----:B------:R-:W-:Y:S01]  /*91a0*/  SHF.R.U32.HI R0, RZ, R0, R9 ;  /* 0x00000000ff007219 */ /* 0x000fe20000011609 */
[----:B------:R-:W-:Y:S01]  /*91b0*/  ULDC UR4, c[0x0][0x154] ;  /* 0x0000550000047ab9 */ /* 0x000fe20000000800 */
[----:B0-----:R-:W-:Y:S01]  /*91c0*/  IADD3 R3, P0, RZ, -R19, RZ ;  /* 0x80000013ff037210 */ /* 0x001fe20007f1e0ff */
[----:B------:R-:W-:Y:S01]  /*91d0*/  IMAD R21, R21, R18, R12 ;  /* 0x0000001215157224 */ /* 0x000fe200078e020c */
[----:B------:R-:W-:Y:S01]  /*91e0*/  MOV R7, 0x1 ;  /* 0x0000000100077802 */ /* 0x000fe20000000f00 */
[----:B------:R-:W0:Y:S02]  /*91f0*/  LDC R6, c[0x0][0x618] ;  /* 0x00018600ff067b82 */ /* 0x000e240000000800 */
[----:B------:R-:W-:-:S04]  /*9200*/  IMAD.X R5, RZ, RZ, ~R0, P0 ;  /* 0x000000ffff057224 */ /* 0x000fc800000e0e00 */
[-C--:B-1----:R-:W-:Y:S02]  /*9210*/  IMAD R0, R5, R14.reuse, RZ ;  /* 0x0000000e05007224 */ /* 0x082fe400078e02ff */
[----:B------:R-:W1:Y:S01]  /*9220*/  LDC R8, c[0x0][0x608] ;  /* 0x00018200ff087b82 */ /* 0x000e620000000800 */
[----:B------:R-:W-:-:S04]  /*9230*/  IMAD.WIDE.U32 R4, R3, R14, R16 ;  /* 0x0000000e03047225 */ /* 0x000fc800078e0010 */
[----:B------:R-:W-:Y:S01]  /*9240*/  IMAD R3, R3, R15, R0 ;  /* 0x0000000f03037224 */ /* 0x000fe200078e0200 */
[----:B------:R-:W-:Y:S02]  /*9250*/  I2FP.F32.U32 R0, R20 ;  /* 0x0000001400007245 */ /* 0x000fe40000201000 */
[----:B------:R-:W3:Y:S01]  /*9260*/  LDC R22, c[0x0][0x658] ;  /* 0x00019600ff167b82 */ /* 0x000ee20000000800 */
[----:B------:R-:W-:Y:S01]  /*9270*/  IMAD.IADD R3, R5, 0x1, R3 ;  /* 0x0000000105037824 */ /* 0x000fe200078e0203 */
[----:B--2---:R-:W-:Y:S01]  /*9280*/  ISETP.NE.U32.AND P0, PT, R26, RZ, PT ;  /* 0x000000ff1a00720c */ /* 0x004fe20003f05070 */
[----:B------:R-:W-:Y:S01]  /*9290*/  FMUL R0, R0, UR4 ;  /* 0x0000000400007c20 */ /* 0x000fe20008400000 */
[----:B------:R-:W-:Y:S02]  /*92a0*/  IMAD.MOV.U32 R5, RZ, RZ, -0x1 ;  /* 0xffffffffff057424 */ /* 0x000fe400078e00ff */
[----:B------:R-:W-:Y:S01]  /*92b0*/  ISETP.NE.AND.EX P0, PT, R27, RZ, PT, P0 ;  /* 0x000000ff1b00720c */ /* 0x000fe20003f05300 */
[----:B------:R2:W4:Y:S01]  /*92c0*/  F2I.U32.TRUNC.NTZ R13, R0 ;  /* 0x00000000000d7305 */ /* 0x000522000020f000 */
[----:B------:R-:W2:Y:S01]  /*92d0*/  LDC R15, c[0x0][0x148] ;  /* 0x00005200ff0f7b82 */ /* 0x000ea20000000800 */
[----:B0-----:R-:W-:-:S02]  /*92e0*/  SHF.R.U64 R12, R4, R6, R3 ;  /* 0x00000006040c7219 */ /* 0x001fc40000001203 */
[----:B------:R-:W-:-:S05]  /*92f0*/  SHF.R.U32.HI R3, RZ, R6, R3 ;  /* 0x00000006ff037219 */ /* 0x000fca0000011603 */
[----:B------:R-:W0:Y:S01]  /*9300*/  LDC R18, c[0x0][0x600] ;  /* 0x00018000ff127b82 */ /* 0x000e220000000800 */
[-CC-:B-1----:R-:W-:Y:S02]  /*9310*/  SHF.R.U64 R10, R12, R8.reuse, R3.reuse ;  /* 0x000000080c0a7219 */ /* 0x182fe40000001203 */
[----:B------:R-:W-:-:S05]  /*9320*/  SHF.R.U32.HI R3, RZ, R8, R3 ;  /* 0x00000008ff037219 */ /* 0x000fca0000011603 */
[----:B------:R-:W1:Y:S01]  /*9330*/  LDC R24, c[0x0][0x648] ;  /* 0x00019200ff187b82 */ /* 0x000e620000000800 */
[-C--:B---3--:R-:W-:Y:S02]  /*9340*/  SHF.L.U32 R4, R5, R22.reuse, RZ ;  /* 0x0000001605047219 */ /* 0x088fe400000006ff */
[-CC-:B------:R-:W-:Y:S02]  /*9350*/  SHF.R.U64 R14, R10, R22.reuse, R3.reuse ;  /* 0x000000160a0e7219 */ /* 0x180fe40000001203 */
[----:B------:R-:W-:Y:S02]  /*9360*/  SHF.R.U32.HI R5, RZ, R22, R3 ;  /* 0x00000016ff057219 */ /* 0x000fe40000011603 */
[----:B------:R-:W-:Y:S01]  /*9370*/  LOP3.LUT R25, RZ, R4, RZ, 0x33, !PT ;  /* 0x00000004ff197212 */ /* 0x000fe200078e33ff */
[----:B------:R-:W3:Y:S01]  /*9380*/  LDC R28, c[0x0][0x638] ;  /* 0x00018e00ff1c7b82 */ /* 0x000ee20000000800 */
[----:B------:R-:W-:Y:S01]  /*9390*/  SHF.L.U32 R22, R7, R22, RZ ;  /* 0x0000001607167219 */ /* 0x000fe200000006ff */
[----:B------:R-:W-:-:S06]  /*93a0*/  IMAD.MOV.U32 R4, RZ, RZ, R14 ;  /* 0x000000ffff047224 */ /* 0x000fcc00078e000e */
[----:B------:R-:W0:Y:S01]  /*93b0*/  LDC R29, c[0x0][0x610] ;  /* 0x00018400ff1d7b82 */ /* 0x000e220000000800 */
[----:B----4-:R-:W-:Y:S05]  /*93c0*/  @!P0 BRA `(.L_x_300) ;  /* 0x0000000000288947 */ /* 0x010fea0003800000 */
[----:B------:R-:W4:Y:S02]  /*93d0*/  LDC R3, c[0x0][0x64c] ;  /* 0x00019300ff037b82 */ /* 0x000f240000000800 */
[----:B----4-:R-:W-:-:S05]  /*93e0*/  IADD3 R3, P0, R14, R3, RZ ;  /* 0x000000030e037210 */ /* 0x010fca0007f1e0ff */
        /* <DEDUP_REMOVED lines=8> */
.L_x_300:
[----:B------:R-:W-:Y:S01]  /*9470*/  ISETP.NE.AND P0, PT, R2, 0x1, PT ;  /* 0x000000010200780c */ /* 0x000fe20003f05270 */
[----:B0-----:R-:W-:Y:S01]  /*9480*/  VIADD R7, R18, 0xffffffff ;  /* 0xffffffff12077836 */ /* 0x001fe20000000000 */
[----:B-12---:R-:W-:Y:S01]  /*9490*/  SHF.R.U64 R0, R4, R24, R5 ;  /* 0x0000001804007219 */ /* 0x006fe20000001205 */
[----:B------:R-:W-:Y:S01]  /*94a0*/  IMAD.MOV R13, RZ, RZ, -R13 ;  /* 0x000000ffff0d7224 */ /* 0x000fe200078e0a0d */
[----:B------:R-:W-:Y:S01]  /*94b0*/  LOP3.LUT R5, R10, R25, RZ, 0xc0, !PT ;  /* 0x000000190a057212 */ /* 0x000fe200078ec0ff */
[----:B------:R-:W-:Y:S02]  /*94c0*/  IMAD.MOV.U32 R4, RZ, RZ, 0x1 ;  /* 0x00000001ff047424 */ /* 0x000fe400078e00ff */
[----:B------:R-:W-:Y:S02]  /*94d0*/  IMAD.MOV R3, RZ, RZ, -R0 ;  /* 0x000000ffff037224 */ /* 0x000fe400078e0a00 */
[----:B------:R-:W-:Y:S01]  /*94e0*/  IMAD R22, R22, R0, R5 ;  /* 0x0000000016167224 */ /* 0x000fe200078e0205 */
[----:B------:R-:W-:Y:S01]  /*94f0*/  LOP3.LUT R5, R12, R7, RZ, 0xc0, !PT ;  /* 0x000000070c057212 */ /* 0x000fe200078ec0ff */
[----:B---3--:R-:W-:-:S02]  /*9500*/  IMAD R0, R3, R28, R14 ;  /* 0x0000001c03007224 */ /* 0x008fc400078e020e */
[----:B------:R-:W-:Y:S02]  /*9510*/  @P0 IMAD R21, R15, R13, R20 ;  /* 0x0000000d0f150224 */ /* 0x000fe400078e0214 */
[----:B------:R-:W-:Y:S01]  /*9520*/  IMAD R3, R0, R18, R5 ;  /* 0x0000001200037224 */ /* 0x000fe200078e0205 */
[----:B------:R-:W-:Y:S01]  /*9530*/  PRMT R0, R4, 0x7610, R0 ;  /* 0x0000761004007816 */ /* 0x000fe20000000000 */
[----:B------:R-:W-:-:S05]  /*9540*/  IMAD R22, R22, R29, R21 ;  /* 0x0000001d16167224 */ /* 0x000fca00078e0215 */
[----:B------:R-:W-:Y:S02]  /*9550*/  SEL R18, R3, R22, !P0 ;  /* 0x0000001603127207 */ /* 0x000fe40004000000 */
[----:B------:R-:W-:-:S07]  /*9560*/  SEL R22, R22, R3, !P0 ;  /* 0x0000000316167207 */ /* 0x000fce0004000000 */
.L_x_298:
[----:B------:R-:W-:Y:S01]  /*9570*/  LOP3.LUT P0, RZ, R0, 0xff, RZ, 0xc0, !PT ;  /* 0x000000ff00ff7812 */ /* 0x000fe2000780c0ff */
[----:B------:R-:W-:-:S12]  /*9580*/  ULOP3.LUT UR42, UR42, 0x1, URZ, 0x3c, !UPT ;  /* 0x000000012a2a7892 */ /* 0x000fd8000f8e3c3f */
[----:B------:R-:W-:Y:S05]  /*9590*/  @P0 BRA `(.L_x_301) ;  /* 0xffffff7c00d40947 */ /* 0x000fea000383ffff */
[----:B------:R-:W-:Y:S05]  /*95a0*/  EXIT ;  /* 0x000000000000794d */ /* 0x000fea0003800000 */
.L_x_13:
[----:B------:R-:W-:-:S08]  /*95b0*/  ISETP.NE.AND P0, PT, RZ, UR4, PT ;  /* 0x00000004ff007c0c */ /* 0x000fd0000bf05270 */
[----:B------:R-:W0:-:S00]  /*95c0*/  USETMAXREG.DEALLOC.CTAPOOL 0x28 ;  /* 0x00000028000079c8 */ /* 0x000e0000080e0500 */
[----:B------:R-:W-:Y:S05]  /*95d0*/  @P0 EXIT ;  /* 0x000000000000094d */ /* 0x000fea0003800000 */
[----:B0-----:R-:W-:Y:S01]  /*95e0*/  LOP3.LUT P0, RZ, R3, 0xff, RZ, 0xc0, !PT ;  /* 0x000000ff03ff7812 */ /* 0x001fe2000780c0ff */
[----:B------:R-:W-:Y:S02]  /*95f0*/  IMAD.MOV.U32 R25, RZ, RZ, 0x1 ;  /* 0x00000001ff197424 */ /* 0x000fe400078e00ff */
[----:B------:R-:W-:-:S10]  /*9600*/  IMAD.MOV.U32 R26, RZ, RZ, RZ ;  /* 0x000000ffff1a7224 */ /* 0x000fd400078e00ff */
[----:B------:R-:W-:Y:S05]  /*9610*/  @!P0 BRA `(.L_x_302) ;  /* 0x0000001000588947 */ /* 0x000fea0003800000 */
[----:B------:R-:W-:Y:S01]  /*9620*/  ISETP.NE.AND P1, PT, R24, RZ, PT ;  /* 0x000000ff1800720c */ /* 0x000fe20003f25270 */
[----:B------:R-:W-:Y:S01]  /*9630*/  ULDC UR37, c[0x0][0x658] ;  /* 0x0001960000257ab9 */ /* 0x000fe20000000800 */
[----:B------:R-:W-:Y:S01]  /*9640*/  LOP3.LUT P0, RZ, R0, 0x1f, RZ, 0xc0, !PT ;  /* 0x0000001f00ff7812 */ /* 0x000fe2000780c0ff */
[----:B------:R-:W-:Y:S01]  /*9650*/  UMOV UR4, 0xffffffff ;  /* 0xffffffff00047882 */ /* 0x000fe20000000000 */
[----:B------:R-:W-:Y:S01]  /*9660*/  LOP3.LUT R23, R23, 0xfffffffe, RZ, 0xc0, !PT ;  /* 0xfffffffe17177812 */ /* 0x000fe200078ec0ff */
[----:B------:R-:W-:Y:S01]  /*9670*/  BSSY B7, `(.L_x_302) ;  /* 0x0000110000077945 */ /* 0x000fe20003800000 */
[----:B------:R-:W-:Y:S01]  /*9680*/  ISETP.NE.OR P0, PT, R24, RZ, !P0 ;  /* 0x000000ff1800720c */ /* 0x000fe20004705670 */
[----:B------:R-:W-:Y:S01]  /*9690*/  USHF.L.U32 UR4, UR4, UR37, URZ ;  /* 0x0000002504047299 */ /* 0x000fe2000800063f */
[----:B------:R-:W-:Y:S01]  /*96a0*/  IMAD.MOV.U32 R27, RZ, RZ, 0x1 ;  /* 0x00000001ff1b7424 */ /* 0x000fe200078e00ff */
[----:B------:R-:W-:Y:S01]  /*96b0*/  ULDC UR39, c[0x0][0x600] ;  /* 0x0001800000277ab9 */ /* 0x000fe20000000800 */
[----:B------:R-:W-:Y:S01]  /*96c0*/  IMAD.MOV.U32 R25, RZ, RZ, 0x1 ;  /* 0x00000001ff197424 */ /* 0x000fe200078e00ff */
[----:B------:R-:W-:Y:S01]  /*96d0*/  UMOV UR5, 0x1 ;  /* 0x0000000100057882 */ /* 0x000fe20000000000 */
[----:B------:R-:W-:Y:S01]  /*96e0*/  IMAD.MOV.U32 R26, RZ, RZ, RZ ;  /* 0x000000ffff1a7224 */ /* 0x000fe200078e00ff */
[----:B------:R-:W-:Y:S01]  /*96f0*/  @P1 LOP3.LUT R23, R23, 0x1, RZ, 0xfc, !PT ;  /* 0x0000000117171812 */ /* 0x000fe200078efcff */
[----:B------:R-:W-:-:S02]  /*9700*/  UIADD3 UR48, UR46, 0x1, URZ ;  /* 0x000000012e307890 */ /* 0x000fc4000fffe03f */
[----:B------:R-:W-:Y:S01]  /*9710*/  ULOP3.LUT UR47, UR49, 0x2, URZ, 0xfc, !UPT ;  /* 0x00000002312f7892 */ /* 0x000fe2000f8efc3f */
[----:B------:R-:W-:Y:S01]  /*9720*/  LOP3.LUT R23, R23, 0xfffffffb, RZ, 0xc0, !PT ;  /* 0xfffffffb17177812 */ /* 0x000fe200078ec0ff */
[----:B------:R-:W-:Y:S02]  /*9730*/  UIADD3 UR39, UR39, -0x1, URZ ;  /* 0xffffffff27277890 */ /* 0x000fe4000fffe03f */
[----:B------:R-:W-:Y:S01]  /*9740*/  USHF.L.U32 UR37, UR5, UR37, URZ ;  /* 0x0000002505257299 */ /* 0x000fe2000800063f */
[----:B------:R-:W-:Y:S01]  /*9750*/  @P0 LOP3.LUT R23, R23, 0x4, RZ, 0xfc, !PT ;  /* 0x0000000417170812 */ /* 0x000fe200078efcff */
[----:B------:R-:W-:Y:S01]  /*9760*/  ULOP3.LUT UR38, URZ, UR4, URZ, 0x33, !UPT ;  /* 0x000000043f267292 */ /* 0x000fe2000f8e333f */
[----:B------:R-:W-:-:S11]  /*9770*/  ULDC.64 UR52, c[0x0][0x198] ;  /* 0x0000660000347ab9 */ /* 0x000fd60000000a00 */
.L_x_316:
[----:B------:R-:W-:-:S03]  /*9780*/  UMOV UR4, 0xffffffff ;  /* 0xffffffff00047882 */ /* 0x000fc60000000000 */
[----:B------:R-:W-:Y:S05]  /*9790*/  BRA.DIV UR4, `(.L_x_303) ;  /* 0x0000001604687947 */ /* 0x000fea000b800000 */
[----:B------:R-:W-:-:S13]  /*97a0*/  ELECT P6, URZ, PT ;  /* 0x00000000003f782f */ /* 0x000fda00038c0000 */
.L_x_332:
[----:B------:R-:W-:Y:S04]  /*97b0*/  BSSY B6, `(.L_x_304) ;  /* 0x0000089000067945 */ /* 0x000fe80003800000 */
[----:B------:R-:W-:Y:S05]  /*97c0*/  @!P6 BRA `(.L_x_305) ;  /* 0x00000008001ce947 */ /* 0x000fea0003800000 */
[----:B------:R-:W0:Y:S01]  /*97d0*/  S2R R3, SR_CgaCtaId ;  /* 0x0000000000037919 */ /* 0x000e220000008800 */
[----:B------:R-:W-:-:S04]  /*97e0*/  MOV R28, 0x400 ;  /* 0x00000400001c7802 */ /* 0x000fc80000000f00 */
[----:B0-----:R-:W-:-:S05]  /*97f0*/  LEA R28, R3, R28, 0x18 ;  /* 0x0000001c031c7211 */ /* 0x001fca00078ec0ff */
[----:B------:R-:W-:-:S05]  /*9800*/  VIADD R0, R28, 0x800 ;  /* 0x000008001c007836 */ /* 0x000fca0000000000 */
[----:B------:R-:W-:-:S13]  /*9810*/  LOP3.LUT P0, RZ, R0, 0x9f, RZ, 0xc0, !PT ;  /* 0x0000009f00ff7812 */ /* 0x000fda000780c0ff */
[----:B------:R-:W-:Y:S05]  /*9820*/  @!P0 BRA `(.L_x_306) ;  /* 0x0000000000408947 */ /* 0x000fea0003800000 */
[----:B------:R-:W-:Y:S01]  /*9830*/  MOV R14, 0x0 ;  /* 0x00000000000e7802 */ /* 0x000fe20000000f00 */
[----:B------:R-:W-:Y:S01]  /*9840*/  ULDC.64 UR4, c[0x4][0x70] ;  /* 0x01001c0000047ab9 */ /* 0x000fe20000000a00 */
[----:B------:R-:W-:Y:S01]  /*9850*/  ULDC.64 UR6, c[0x4][0x8] ;  /* 0x0100020000067ab9 */ /* 0x000fe20000000a00 */
[----:B------:R-:W-:Y:S02]  /*9860*/  IMAD.U32 R4, RZ, RZ, UR4 ;  /* 0x00000004ff047e24 */ /* 0x000fe4000f8e00ff */
[----:B------:R-:W-:Y:S01]  /*9870*/  IMAD.U32 R5, RZ, RZ, UR5 ;  /* 0x00000005ff057e24 */ /* 0x000fe2000f8e00ff */
[----:B------:R-:W0:Y:S01]  /*9880*/  LDC.64 R14, c[0x4][R14] ;  /* 0x010000000e0e7b82 */ /* 0x000e220000000a00 */
[----:B------:R-:W-:Y:S01]  /*9890*/  ULDC.64 UR4, c[0x4][0x78] ;  /* 0x01001e0000047ab9 */ /* 0x000fe20000000a00 */
[----:B------:R-:W-:Y:S02]  /*98a0*/  IMAD.U32 R10, RZ, RZ, UR6 ;  /* 0x00000006ff0a7e24 */ /* 0x000fe4000f8e00ff */
[----:B------:R-:W-:-:S02]  /*98b0*/  IMAD.U32 R6, RZ, RZ, UR4 ;  /* 0x00000004ff067e24 */ /* 0x000fc4000f8e00ff */
[----:B------:R-:W-:Y:S02]  /*98c0*/  IMAD.U32 R7, RZ, RZ, UR5 ;  /* 0x00000005ff077e24 */ /* 0x000fe4000f8e00ff */
[----:B------:R-:W-:Y:S02]  /*98d0*/  IMAD.U32 R11, RZ, RZ, UR7 ;  /* 0x00000007ff0b7e24 */ /* 0x000fe4000f8e00ff */
[----:B------:R-:W-:Y:S02]  /*98e0*/  IMAD.MOV.U32 R8, RZ, RZ, 0x70 ;  /* 0x00000070ff087424 */ /* 0x000fe400078e00ff */
[----:B------:R-:W-:Y:S02]  /*98f0*/  IMAD.MOV.U32 R12, RZ, RZ, 0x1 ;  /* 0x00000001ff0c7424 */ /* 0x000fe400078e00ff */
[----:B------:R-:W-:-:S07]  /*9900*/  IMAD.MOV.U32 R13, RZ, RZ, RZ ;  /* 0x000000ffff0d7224 */ /* 0x000fce00078e00ff */
[----:B------:R-:W-:-:S07]  /*9910*/  LEPC R20, `(.L_x_306) ;  /* 0x000000001014794e */ /* 0x000fce0000000000 */
[----:B0----5:R-:W-:Y:S05]  /*9920*/  CALL.ABS.NOINC R14 ;  /* 0x000000000e007343 */ /* 0x021fea0003c00000 */
.L_x_306:
        /* <DEDUP_REMOVED lines=19> */
.L_x_307:
[----:B------:R-:W0:Y:S02]  /*9a60*/  LDC R0, c[0x0][0x28c] ;  /* 0x0000a300ff007b82 */ /* 0x000e240000000800 */
[----:B0-----:R-:W-:-:S13]  /*9a70*/  ISETP.GE.AND P0, PT, R0, 0x1, PT ;  /* 0x000000010000780c */ /* 0x001fda0003f06270 */
[----:B------:R-:W-:Y:S05]  /*9a80*/  @!P0 BRA `(.L_x_305) ;  /* 0x00000004006c8947 */ /* 0x000fea0003800000 */
[----:B------:R-:W-:Y:S02]  /*9a90*/  IMAD.SHL.U32 R22, R22, 0x40, RZ ;  /* 0x0000004016167824 */ /* 0x000fe400078e00ff */
[----:B------:R-:W-:Y:S02]  /*9aa0*/  IMAD.SHL.U32 R18, R18, 0x100, RZ ;  /* 0x0000010012127824 */ /* 0x000fe400078e00ff */
[----:B------:R-:W-:Y:S01]  /*9ab0*/  IMAD.MOV.U32 R6, RZ, RZ, RZ ;  /* 0x000000ffff067224 */ /* 0x000fe200078e00ff */
[----:B------:R-:W-:Y:S01]  /*9ac0*/  IADD3 R14, R22, 0x30, RZ ;  /* 0x00000030160e7810 */ /* 0x000fe20007ffe0ff */
[----:B------:R-:W-:Y:S02]  /*9ad0*/  IMAD.U32 R8, RZ, RZ, UR48 ;  /* 0x00000030ff087e24 */ /* 0x000fe4000f8e00ff */
[----:B------:R-:W-:Y:S02]  /*9ae0*/  IMAD.MOV.U32 R0, RZ, RZ, R25 ;  /* 0x000000ffff007224 */ /* 0x000fe400078e0019 */
[----:B------:R-:W-:-:S02]  /*9af0*/  IMAD.MOV.U32 R3, RZ, RZ, R26 ;  /* 0x000000ffff037224 */ /* 0x000fc400078e001a */
[C---:B------:R-:W-:Y:S02]  /*9b00*/  VIADD R9, R22.reuse, 0x8 ;  /* 0x0000000816097836 */ /* 0x040fe40000000000 */
[C---:B------:R-:W-:Y:S02]  /*9b10*/  VIADD R10, R22.reuse, 0x10 ;  /* 0x00000010160a7836 */ /* 0x040fe40000000000 */
[C---:B------:R-:W-:Y:S02]  /*9b20*/  VIADD R11, R22.reuse, 0x18 ;  /* 0x00000018160b7836 */ /* 0x040fe40000000000 */
[C---:B------:R-:W-:Y:S02]  /*9b30*/  VIADD R12, R22.reuse, 0x20 ;  /* 0x00000020160c7836 */ /* 0x040fe40000000000 */
[C---:B------:R-:W-:Y:S02]  /*9b40*/  VIADD R13, R22.reuse, 0x28 ;  /* 0x00000028160d7836 */ /* 0x040fe40000000000 */
[----:B------:R-:W-:-:S07]  /*9b50*/  VIADD R15, R22, 0x38 ;  /* 0x00000038160f7836 */ /* 0x000fce0000000000 */
.L_x_311:
[----:B------:R-:W-:Y:S01]  /*9b60*/  IMAD R7, R3, 0x8, R28 ;  /* 0x0000000803077824 */ /* 0x000fe200078e021c */
[----:B------:R-:W-:Y:S02]  /*9b70*/  SHF.L.U32 R4, R0, 0x1f, RZ ;  /* 0x0000001f00047819 */ /* 0x000fe400000006ff */
[----:B------:R-:W-:Y:S02]  /*9b80*/  ISETP.NE.AND P1, PT, R24, RZ, PT ;  /* 0x000000ff1800720c */ /* 0x000fe40003f25270 */
[----:B------:R-:W0:Y:S11]  /*9b90*/  SYNCS.PHASECHK.TRANS64.TRYWAIT P0, [R7+URZ+0x28], R4 ;  /* 0x00002804070075a7 */ /* 0x000e36000800017f */
[----:B------:R-:W1:Y:S01]  /*9ba0*/  @!P1 LDC R5, c[0x0][0x500] ;  /* 0x00014000ff059b82 */ /* 0x000e620000000800 */
[----:B0-----:R-:W-:Y:S05]  /*9bb0*/  @!P0 BRA `(.L_x_308) ;  /* 0x0000001000808947 */ /* 0x001fea0003800000 */
.L_x_333:
[----:B------:R-:W-:Y:S01]  /*9bc0*/  ISETP.NE.AND P0, PT, R24, RZ, PT ;  /* 0x000000ff1800720c */ /* 0x000fe20003f05270 */
[----:B------:R-:W-:-:S04]  /*9bd0*/  UPRMT UR4, UR47, 0x9910, URZ ;  /* 0x000099102f047896 */ /* 0x000fc8000800003f */
[----:B------:R-:W-:-:S08]  /*9be0*/  UISETP.NE.AND UP0, UPT, UR4, 0x2, UPT ;  /* 0x000000020400788c */ /* 0x000fd0000bf05270 */
[----:B-1----:R1:W-:Y:S01]  /*9bf0*/  @!P0 SYNCS.ARRIVE.TRANS64 RZ, [R7+URZ], R5 ;  /* 0x0000000507ff89a7 */ /* 0x0023e2000800003f */
[----:B------:R-:W-:-:S13]  /*9c00*/  PLOP3.LUT P0, PT, PT, PT, UP0, 0x80, 0x0 ;  /* 0x000000000000781c */ /* 0x000fda0003f0f008 */
[----:B-1----:R-:W-:Y:S05]  /*9c10*/  @P0 BRA `(.L_x_309) ;  /* 0x0000000000040947 */ /* 0x002fea0003800000 */
[----:B------:R-:W-:Y:S01]  /*9c20*/  BPT.TRAP 0x1 ;  /* 0x000000040000795c */ /* 0x000fe20000300000 */
.L_x_309:
[----:B------:R-:W-:-:S13]  /*9c30*/  LOP3.LUT P0, RZ, R23, 0x4, RZ, 0xc0, !PT ;  /* 0x0000000417ff7812 */ /* 0x000fda000780c0ff */
[----:B------:R-:W-:Y:S05]  /*9c40*/  @P0 BRA `(.L_x_310) ;  /* 0x0000000000040947 */ /* 0x000fea0003800000 */
[----:B------:R-:W-:Y:S01]  /*9c50*/  BPT.TRAP 0x1 ;  /* 0x000000040000795c */ /* 0x000fe20000300000 */
.L_x_310:
[--C-:B0-----:R-:W-:Y:S01]  /*9c60*/  IMAD R4, R3, 0x2000, R28.reuse ;  /* 0x0000200003047824 */ /* 0x101fe200078e021c */
[----:B------:R-:W-:Y:S01]  /*9c70*/  R2UR UR33, R7 ;  /* 0x00000000072172ca */ /* 0x000fe200000e0000 */
[----:B------:R-:W-:Y:S01]  /*9c80*/  UIADD3 UR6, UP0, UR52, 0xf0, URZ ;  /* 0x000000f034067890 */ /* 0x000fe2000ff1e03f */
[----:B------:R-:W-:Y:S01]  /*9c90*/  R2UR UR35, R6 ;  /* 0x00000000062372ca */ /* 0x000fe200000e0000 */
[----:B------:R-:W-:Y:S01]  /*9ca0*/  UMOV UR4, 0x0 ;  /* 0x0000000000047882 */ /* 0x000fe20000000000 */
[----:B------:R-:W-:Y:S01]  /*9cb0*/  R2UR UR21, R4 ;  /* 0x00000000041572ca */ /* 0x000fe200000e0000 */
[----:B------:R-:W-:Y:S01]  /*9cc0*/  IMAD R4, R3, 0x8000, R28 ;  /* 0x0000800003047824 */ /* 0x000fe200078e021c */
[----:B------:R-:W-:Y:S01]  /*9cd0*/  R2UR UR36, R19 ;  /* 0x00000000132472ca */ /* 0x000fe200000e0000 */
[----:B------:R-:W-:Y:S01]  /*9ce0*/  UIADD3.X UR7, URZ, UR53, URZ, UP0, !UPT ;  /* 0x000000353f077290 */ /* 0x000fe200087fe43f */
[----:B------:R-:W-:Y:S01]  /*9cf0*/  R2UR UR34, R22 ;  /* 0x00000000162272ca */ /* 0x000fe200000e0000 */
[----:B------:R-:W-:Y:S01]  /*9d00*/  UMOV UR5, 0x10000000 ;  /* 0x1000000000057882 */ /* 0x000fe20000000000 */
[----:B------:R-:W-:Y:S01]  /*9d10*/  R2UR UR26, R9 ;  /* 0x00000000091a72ca */ /* 0x000fe200000e0000 */
[----:B------:R-:W-:Y:S01]  /*9d20*/  VIADD R8, R8, 0xffffffff ;  /* 0xffffffff08087836 */ /* 0x000fe20000000000 */
[----:B------:R-:W-:Y:S01]  /*9d30*/  R2UR UR18, R10 ;  /* 0x000000000a1272ca */ /* 0x000fe200000e0000 */
[----:B------:R-:W-:Y:S01]  /*9d40*/  UMOV UR25, UR33 ;  /* 0x0000002100197c82 */ /* 0x000fe20008000000 */
[----:B------:R-:W-:Y:S01]  /*9d50*/  R2UR UR10, R11 ;  /* 0x000000000b0a72ca */ /* 0x000fe200000e0000 */
[----:B------:R-:W-:Y:S01]  /*9d60*/  UMOV UR27, UR35 ;  /* 0x00000023001b7c82 */ /* 0x000fe20008000000 */
[----:B------:R-:W-:Y:S01]  /*9d70*/  R2UR UR13, R4 ;  /* 0x00000000040d72ca */ /* 0x000fe200000e0000 */
[----:B------:R-:W-:Y:S01]  /*9d80*/  UIADD3 UR32, UR21, 0x800, URZ ;  /* 0x0000080015207890 */ /* 0x000fe2000fffe03f */
[----:B------:R-:W-:Y:S01]  /*9d90*/  R2UR UR42, R12 ;  /* 0x000000000c2a72ca */ /* 0x000fe200000e0000 */
[----:B------:R-:W-:Y:S01]  /*9da0*/  UIADD3 UR24, UR21, 0xc00, URZ ;  /* 0x00000c0015187890 */ /* 0x000fe2000fffe03f */
[----:B------:R-:W-:Y:S01]  /*9db0*/  ISETP.GT.AND P1, PT, R8, 0x1, PT ;  /* 0x000000010800780c */ /* 0x000fe20003f24270 */
[----:B------:R-:W-:Y:S01]  /*9dc0*/  UIADD3 UR16, UR21, 0x1000, URZ ;  /* 0x0000100015107890 */ /* 0x000fe2000fffe03f */
[----:B------:R-:W-:Y:S01]  /*9dd0*/  VIADD R3, R3, 0x1 ;  /* 0x0000000103037836 */ /* 0x000fe20000000000 */
[----:B------:R-:W-:Y:S01]  /*9de0*/  UIADD3 UR8, UR21, 0x1400, URZ ;  /* 0x0000140015087890 */ /* 0x000fe2000fffe03f */
[----:B------:R-:W-:Y:S01]  /*9df0*/  VIADD R6, R6, 0x20 ;  /* 0x0000002006067836 */ /* 0x000fe20000000000 */
[----:B------:R-:W-:Y:S01]  /*9e00*/  UMOV UR28, UR36 ;  /* 0x00000024001c7c82 */ /* 0x000fe20008000000 */
[----:B------:R0:W-:Y:S01]  /*9e10*/  UTMALDG.3D [UR32], [UR6], desc[UR4] ;  /* 0x00000420060075b4 */ /* 0x0001e20008011000 */
[----:B------:R-:W-:Y:S01]  /*9e20*/  UMOV UR17, UR33 ;  /* 0x0000002100117c82 */ /* 0x000fe20008000000 */
[----:B------:R-:W-:Y:S01]  /*9e30*/  UMOV UR19, UR35 ;  /* 0x0000002300137c82 */ /* 0x000fe20008000000 */
[----:B------:R-:W-:Y:S01]  /*9e40*/  UMOV UR20, UR36 ;  /* 0x0000002400147c82 */ /* 0x000fe20008000000 */
[----:B------:R-:W-:Y:S01]  /*9e50*/  UMOV UR9, UR33 ;  /* 0x0000002100097c82 */ /* 0x000fe20008000000 */
[----:B------:R-:W-:Y:S01]  /*9e60*/  UMOV UR11, UR35 ;  /* 0x00000023000b7c82 */ /* 0x000fe20008000000 */
[----:B------:R-:W-:Y:S01]  /*9e70*/  UMOV UR12, UR36 ;  /* 0x00000024000c7c82 */ /* 0x000fe20008000000 */
[----:B------:R-:W-:Y:S01]  /*9e80*/  UIADD3 UR14, UP0, UR52, 0x1f0, URZ ;  /* 0x000001f0340e7890 */ /* 0x000fe2000ff1e03f */
[----:B------:R1:W-:Y:S01]  /*9e90*/  UTMALDG.3D [UR24], [UR6], desc[UR4] ;  /* 0x00000418060075b4 */ /* 0x0003e20008011000 */
[----:B------:R-:W-:Y:S01]  /*9ea0*/  UIADD3 UR40, UR21, 0x1800, URZ ;  /* 0x0000180015287890 */ /* 0x000fe2000fffe03f */
[----:B------:R-:W-:Y:S01]  /*9eb0*/  ISETP.NE.AND P0, PT, R3, 0x5, PT ;  /* 0x000000050300780c */ /* 0x000fe20003f05270 */
[----:B------:R-:W-:Y:S01]  /*9ec0*/  UIADD3.X UR15, URZ, UR53, URZ, UP0, !UPT ;  /* 0x000000353f0f7290 */ /* 0x000fe200087fe43f */
[----:B------:R-:W-:Y:S01]  /*9ed0*/  UMOV UR41, UR33 ;  /* 0x0000002100297c82 */ /* 0x000fe20008000000 */
[----:B------:R-:W-:Y:S01]  /*9ee0*/  UMOV UR43, UR35 ;  /* 0x00000023002b7c82 */ /* 0x000fe20008000000 */
[----:B------:R-:W-:Y:S01]  /*9ef0*/  UMOV UR44, UR36 ;  /* 0x00000024002c7c82 */ /* 0x000fe20008000000 */
[----:B------:R2:W-:Y:S01]  /*9f00*/  UTMALDG.3D [UR16], [UR6], desc[UR4] ;  /* 0x00000410060075b4 */ /* 0x0005e20008011000 */
[----:B------:R-:W-:-:S02]  /*9f10*/  SEL R5, RZ, 0x1, P0 ;  /* 0x00000001ff057807 */ /* 0x000fc40000000000 */
[----:B------:R-:W-:Y:S02]  /*9f20*/  SEL R3, R3, RZ, P0 ;  /* 0x000000ff03037207 */ /* 0x000fe40000000000 */
[----:B------:R-:W-:Y:S02]  /*9f30*/  LOP3.LUT R0, R0, R5, RZ, 0x3c, !PT ;  /* 0x0000000500007212 */ /* 0x000fe400078e3cff */
[----:B0-----:R-:W-:Y:S01]  /*9f40*/  R2UR UR34, R13 ;  /* 0x000000000d2272ca */ /* 0x001fe200000e0000 */
[----:B------:R0:W-:Y:S01]  /*9f50*/  UTMALDG.3D [UR8], [UR6], desc[UR4] ;  /* 0x00000408060075b4 */ /* 0x0001e20008011000 */
[----:B------:R-:W-:Y:S01]  /*9f60*/  UIADD3 UR32, UR21, 0x1c00, URZ ;  /* 0x00001c0015207890 */ /* 0x000fe2000fffe03f */
[----:B-1----:R-:W-:Y:S01]  /*9f70*/  R2UR UR26, R14 ;  /* 0x000000000e1a72ca */ /* 0x002fe200000e0000 */
[----:B------:R-:W-:Y:S01]  /*9f80*/  UIADD3 UR24, UR21, 0x2000, URZ ;  /* 0x0000200015187890 */ /* 0x000fe2000fffe03f */
[----:B------:R1:W-:Y:S01]  /*9f90*/  UTMALDG.3D [UR40], [UR6], desc[UR4] ;  /* 0x00000428060075b4 */ /* 0x0003e20008011000 */
[----:B--2---:R-:W-:Y:S01]  /*9fa0*/  R2UR UR18, R15 ;  /* 0x000000000f1272ca */ /* 0x004fe200000e0000 */
[----:B------:R-:W-:-:S06]  /*9fb0*/  UIADD3 UR16, UR21, 0x2400, URZ ;  /* 0x0000240015107890 */ /* 0x000fcc000fffe03f */
[----:B------:R1:W-:Y:S01]  /*9fc0*/  UTMALDG.3D [UR32], [UR6], desc[UR4] ;  /* 0x00000420060075b4 */ /* 0x0003e20008011000 */
[----:B0-----:R-:W-:Y:S01]  /*9fd0*/  R2UR UR11, R18 ;  /* 0x00000000120b72ca */ /* 0x001fe200000e0000 */
[----:B------:R-:W-:Y:S01]  /*9fe0*/  UIADD3 UR8, UR13, 0xa800, URZ ;  /* 0x0000a8000d087890 */ /* 0x000fe2000fffe03f */
[----:B------:R1:W-:Y:S01]  /*9ff0*/  UTMALDG.3D [UR24], [UR6], desc[UR4] ;  /* 0x00000418060075b4 */ /* 0x0003e20008011000 */
[----:B------:R-:W-:Y:S02]  /*a000*/  UMOV UR10, UR35 ;  /* 0x00000023000a7c82 */ /* 0x000fe40008000000 */
[----:B------:R1:W-:Y:S08]  /*a010*/  UTMALDG.3D [UR16], [UR6], desc[UR4] ;  /* 0x00000410060075b4 */ /* 0x0003f00008011000 */
[----:B------:R1:W-:Y:S02]  /*a020*/  UTMALDG.3D [UR8], [UR14], desc[UR4] ;  /* 0x000004080e0075b4 */ /* 0x0003e40008011000 */
[----:B-1----:R-:W-:Y:S05]  /*a030*/  @P1 BRA `(.L_x_311) ;  /* 0xfffffff800c81947 */ /* 0x002fea000383ffff */
.L_x_305:
[----:B------:R-:W-:Y:S05]  /*a040*/  BSYNC B6 ;  /* 0x0000000000067941 */ /* 0x000fea0003800000 */
.L_x_304:
[----:B------:R-:W-:Y:S01]  /*a050*/  LOP3.LUT P2, RZ, R27, 0xff, RZ, 0xc0, !PT ;  /* 0x000000ff1bff7812 */ /* 0x000fe2000784c0ff */
[----:B------:R-:W-:Y:S01]  /*a060*/  VIADD R3, R26, UR46 ;  /* 0x0000002e1a037c36 */ /* 0x000fe20008000000 */
[----:B------:R-:W-:Y:S01]  /*a070*/  ULDC.64 UR4, c[0x0][0x650] ;  /* 0x0001940000047ab9 */ /* 0x000fe20000000a00 */
[----:B------:R-:W-:Y:S01]  /*a080*/  IMAD.U32 R6, RZ, RZ, UR46 ;  /* 0x0000002eff067e24 */ /* 0x000fe2000f8e00ff */
[----:B------:R-:W-:Y:S01]  /*a090*/  UISETP.GE.U32.AND UP0, UPT, UR46, 0x5, UPT ;  /* 0x000000052e00788c */ /* 0x000fe2000bf06070 */
[----:B------:R-:W-:Y:S01]  /*a0a0*/  BSSY B0, `(.L_x_312) ;  /* 0x000006a000007945 */ /* 0x000fe20003800000 */
[----:B------:R-:W-:Y:S01]  /*a0b0*/  ISETP.GT.U32.AND P0, PT, R3, 0x4, PT ;  /* 0x000000040300780c */ /* 0x000fe20003f04070 */
[----:B------:R-:W-:Y:S01]  /*a0c0*/  IMAD.MOV.U32 R22, RZ, RZ, -0x1 ;  /* 0xffffffffff167424 */ /* 0x000fe200078e00ff */
[----:B------:R-:W-:Y:S01]  /*a0d0*/  PRMT R27, RZ, 0x7610, R27 ;  /* 0x00007610ff1b7816 */ /* 0x000fe2000000001b */
[----:B------:R-:W-:Y:S01]  /*a0e0*/  IMAD.MOV.U32 R18, RZ, RZ, -0x1 ;  /* 0xffffffffff127424 */ /* 0x000fe200078e00ff */
[----:B------:R-:W-:Y:S01]  /*a0f0*/  ISETP.LT.U32.AND P0, PT, R6, 0x5, P0 ;  /* 0x000000050600780c */ /* 0x000fe20000701070 */
[----:B------:R-:W-:Y:S01]  /*a100*/  IMAD.MOV.U32 R19, RZ, RZ, -0x1 ;  /* 0xffffffffff137424 */ /* 0x000fe200078e00ff */
[----:B------:R-:W-:Y:S01]  /*a110*/  PLOP3.LUT P1, PT, PT, PT, UP0, 0x80, 0x0 ;  /* 0x000000000000781c */ /* 0x000fe20003f2f008 */
[----:B------:R-:W0:Y:S01]  /*a120*/  @P2 S2R R5, SR_CgaCtaId ;  /* 0x0000000000052919 */ /* 0x000e220000008800 */
[----:B------:R-:W-:-:S04]  /*a130*/  @P2 MOV R0, 0x400 ;  /* 0x0000040000002802 */ /* 0x000fc80000000f00 */
[----:B0-----:R-:W-:Y:S01]  /*a140*/  @P2 LEA R0, R5, R0, 0x18 ;  /* 0x0000000005002211 */ /* 0x001fe200078ec0ff */
[----:B------:R-:W-:-:S03]  /*a150*/  IMAD.WIDE.U32 R4, R3, -0x33333333, RZ ;  /* 0xcccccccd03047825 */ /* 0x000fc600078e00ff */
[----:B------:R0:W-:Y:S01]  /*a160*/  @P2 SYNCS.ARRIVE.TRANS64.A1T0 RZ, [R0+URZ+0x88], RZ ;  /* 0x000088ff00ff29a7 */ /* 0x0001e2000810003f */
[----:B------:R-:W-:Y:S02]  /*a170*/  IADD3 R16, P2, R16, UR50, RZ ;  /* 0x0000003210107c10 */ /* 0x000fe4000ff5e0ff */
[----:B------:R-:W-:Y:S02]  /*a180*/  SHF.R.U32.HI R4, RZ, 0x2, R5 ;  /* 0x00000002ff047819 */ /* 0x000fe40000011605 */
[----:B------:R-:W-:Y:S02]  /*a190*/  IADD3.X R17, R17, UR45, RZ, P2, !PT ;  /* 0x0000002d11117c10 */ /* 0x000fe400097fe4ff */
[----:B0-----:R-:W-:Y:S01]  /*a1a0*/  SEL R0, RZ, 0x1, !P0 ;  /* 0x00000001ff007807 */ /* 0x001fe20004000000 */
[----:B------:R-:W-:Y:S01]  /*a1b0*/  IMAD R26, R4, -0x5, R3 ;  /* 0xfffffffb041a7824 */ /* 0x000fe200078e0203 */
[----:B------:R-:W-:Y:S02]  /*a1c0*/  ISETP.GE.U32.AND P0, PT, R16, UR4, PT ;  /* 0x0000000410007c0c */ /* 0x000fe4000bf06070 */
[----:B------:R-:W-:-:S02]  /*a1d0*/  LOP3.LUT R25, R25, R0, RZ, 0x3c, !PT ;  /* 0x0000000019197212 */ /* 0x000fc400078e3cff */
[----:B------:R-:W-:Y:S02]  /*a1e0*/  ISETP.GE.U32.AND.EX P0, PT, R17, UR5, PT, P0 ;  /* 0x0000000511007c0c */ /* 0x000fe4000bf06100 */
[----:B------:R-:W-:Y:S02]  /*a1f0*/  @P1 LOP3.LUT R25, R25, 0x1, R4, 0x78, !PT ;  /* 0x0000000119191812 */ /* 0x000fe400078e7804 */
[----:B------:R-:W-:-:S09]  /*a200*/  PRMT R0, RZ, 0x7610, R0 ;  /* 0x00007610ff007816 */ /* 0x000fd20000000000 */
[----:B------:R-:W-:Y:S05]  /*a210*/  @P0 BRA `(.L_x_313) ;  /* 0x0000000400480947 */ /* 0x000fea0003800000 */
[----:B------:R-:W-:Y:S01]  /*a220*/  ULDC.64 UR4, c[0x0][0x628] ;  /* 0x00018a0000047ab9 */ /* 0x000fe20000000a00 */
[----:B------:R-:W0:Y:S01]  /*a230*/  S2R R3, SR_CTAID.X ;  /* 0x0000000000037919 */ /* 0x000e220000002500 */
[----:B------:R-:W-:Y:S01]  /*a240*/  ISETP.NE.U32.AND P0, PT, RZ, UR4, PT ;  /* 0x00000004ff007c0c */ /* 0x000fe2000bf05070 */
[----:B------:R-:W-:Y:S01]  /*a250*/  ULDC UR7, c[0x0][0x630] ;  /* 0x00018c0000077ab9 */ /* 0x000fe20000000800 */
[----:B------:R-:W-:Y:S01]  /*a260*/  IMAD.MOV.U32 R4, RZ, RZ, R16 ;  /* 0x000000ffff047224 */ /* 0x000fe200078e0010 */
[----:B------:R-:W1:Y:S01]  /*a270*/  S2R R0, SR_CTAID.Y ;  /* 0x0000000000007919 */ /* 0x000e620000002600 */
[----:B------:R-:W-:Y:S01]  /*a280*/  ISETP.NE.AND.EX P0, PT, RZ, UR5, PT, P0 ;  /* 0x00000005ff007c0c */ /* 0x000fe2000bf05300 */
[----:B------:R-:W-:-:S12]  /*a290*/  IMAD.MOV.U32 R5, RZ, RZ, R17 ;  /* 0x000000ffff057224 */ /* 0x000fd800078e0011 */
[----:B------:R-:W-:Y:S05]  /*a2a0*/  @!P0 BRA `(.L_x_314) ;  /* 0x0000000000288947 */ /* 0x000fea0003800000 */
[----:B------:R-:W-:Y:S02]  /*a2b0*/  ULDC UR6, c[0x0][0x634] ;  /* 0x00018d0000067ab9 */ /* 0x000fe40000000800 */
[----:B------:R-:W-:-:S05]  /*a2c0*/  IADD3 R9, P0, R16, UR6, RZ ;  /* 0x0000000610097c10 */ /* 0x000fca000ff1e0ff */
[----:B------:R-:W-:-:S04]  /*a2d0*/  IMAD.X R11, RZ, RZ, R17, P0 ;  /* 0x000000ffff0b7224 */ /* 0x000fc800000e0611 */
[----:B------:R-:W-:-:S04]  /*a2e0*/  IMAD.WIDE.U32 R6, R11, UR4, RZ ;  /* 0x000000040b067c25 */ /* 0x000fc8000f8e00ff */
[----:B------:R-:W-:-:S04]  /*a2f0*/  IMAD.WIDE.U32 R6, P0, R9, UR5, R6 ;  /* 0x0000000509067c25 */ /* 0x000fc8000f800006 */
[----:B------:R-:W-:-:S04]  /*a300*/  IMAD.WIDE.U32 R8, R9, UR4, RZ ;  /* 0x0000000409087c25 */ /* 0x000fc8000f8e00ff */
[----:B------:R-:W-:Y:S01]  /*a310*/  IMAD.X R5, RZ, RZ, RZ, P0 ;  /* 0x000000ffff057224 */ /* 0x000fe200000e06ff */
[----:B------:R-:W-:Y:S01]  /*a320*/  IADD3 RZ, P0, R9, R6, RZ ;  /* 0x0000000609ff7210 */ /* 0x000fe20007f1e0ff */
[----:B------:R-:W-:-:S04]  /*a330*/  IMAD.MOV.U32 R4, RZ, RZ, R7 ;  /* 0x000000ffff047224 */ /* 0x000fc800078e0007 */
[----:B------:R-:W-:-:S08]  /*a340*/  IMAD.WIDE.U32.X R4, R11, UR5, R4, P0 ;  /* 0x000000050b047c25 */ /* 0x000fd000080e0404 */
.L_x_314:
[--C-:B------:R-:W-:Y:S01]  /*a350*/  SHF.R.U64 R19, R4, UR7, R5.reuse ;  /* 0x0000000704137c19 */ /* 0x100fe20008001205 */
[----:B------:R-:W-:Y:S01]  /*a360*/  ULDC.64 UR4, c[0x0][0x620] ;  /* 0x0001880000047ab9 */ /* 0x000fe20000000a00 */
[----:B------:R-:W-:Y:S01]  /*a370*/  SHF.R.U32.HI R4, RZ, UR7, R5 ;  /* 0x00000007ff047c19 */ /* 0x000fe20008011605 */
[----:B------:R-:W-:Y:S01]  /*a380*/  ULDC.64 UR8, c[0x0][0x640] ;  /* 0x0001900000087ab9 */ /* 0x000fe20000000a00 */
[----:B------:R-:W-:Y:S01]  /*a390*/  IADD3 R7, P0, RZ, -R19, RZ ;  /* 0x80000013ff077210 */ /* 0x000fe20007f1e0ff */
[----:B------:R-:W2:Y:S01]  /*a3a0*/  LDC R13, c[0x0][0x148] ;  /* 0x00005200ff0d7b82 */ /* 0x000ea20000000800 */
[----:B0-----:R-:W-:Y:S01]  /*a3b0*/  I2FP.F32.U32 R8, R3 ;  /* 0x0000000300087245 */ /* 0x001fe20000201000 */
[----:B------:R-:W-:Y:S02]  /*a3c0*/  ULDC UR6, c[0x0][0x608] ;  /* 0x0001820000067ab9 */ /* 0x000fe40000000800 */
[----:B------:R-:W-:Y:S01]  /*a3d0*/  IMAD.X R4, RZ, RZ, ~R4, P0 ;  /* 0x000000ffff047224 */ /* 0x000fe200000e0e04 */
[----:B------:R-:W-:-:S03]  /*a3e0*/  ISETP.NE.U32.AND P0, PT, RZ, UR8, PT ;  /* 0x00000008ff007c0c */ /* 0x000fc6000bf05070 */
[----:B------:R-:W-:Y:S01]  /*a3f0*/  IMAD R6, R4, UR4, RZ ;  /* 0x0000000404067c24 */ /* 0x000fe2000f8e02ff */
[----:B------:R-:W-:Y:S01]  /*a400*/  ISETP.NE.AND.EX P0, PT, RZ, UR9, PT, P0 ;  /* 0x00000009ff007c0c */ /* 0x000fe2000bf05300 */
[----:B------:R-:W-:Y:S01]  /*a410*/  IMAD.WIDE.U32 R4, R7, UR4, R16 ;  /* 0x0000000407047c25 */ /* 0x000fe2000f8e0010 */
[----:B------:R-:W-:-:S03]  /*a420*/  ULDC UR4, c[0x0][0x150] ;  /* 0x0000540000047ab9 */ /* 0x000fc60000000800 */
[----:B------:R-:W-:Y:S01]  /*a430*/  FMUL R8, R8, UR4 ;  /* 0x0000000408087c20 */ /* 0x000fe20008400000 */
[----:B------:R-:W-:Y:S01]  /*a440*/  IMAD R7, R7, UR5, R6 ;  /* 0x0000000507077c24 */ /* 0x000fe2000f8e0206 */
[----:B------:R-:W-:Y:S01]  /*a450*/  ULDC UR4, c[0x0][0x618] ;  /* 0x0001860000047ab9 */ /* 0x000fe20000000800 */
[----:B------:R-:W0:Y:S01]  /*a460*/  LDC R6, c[0x0][0x144] ;  /* 0x00005100ff067b82 */ /* 0x000e220000000800 */
[----:B------:R-:W-:Y:S01]  /*a470*/  ULDC UR5, c[0x0][0x154] ;  /* 0x0000550000057ab9 */ /* 0x000fe20000000800 */
[----:B------:R-:W-:Y:S01]  /*a480*/  IMAD.IADD R5, R5, 0x1, R7 ;  /* 0x0000000105057824 */ /* 0x000fe200078e0207 */
[----:B------:R-:W3:Y:S04]  /*a490*/  F2I.U32.TRUNC.NTZ R8, R8 ;  /* 0x0000000800087305 */ /* 0x000ee8000020f000 */
[----:B------:R-:W-:-:S02]  /*a4a0*/  SHF.R.U64 R10, R4, UR4, R5 ;  /* 0x00000004040a7c19 */ /* 0x000fc40008001205 */
[----:B-1----:R-:W-:Y:S02]  /*a4b0*/  I2FP.F32.U32 R4, R0 ;  /* 0x0000000000047245 */ /* 0x002fe40000201000 */
[----:B------:R-:W-:Y:S01]  /*a4c0*/  SHF.R.U32.HI R5, RZ, UR4, R5 ;  /* 0x00000004ff057c19 */ /* 0x000fe20008011605 */
[----:B------:R-:W-:Y:S02]  /*a4d0*/  ULDC UR4, c[0x0][0x658] ;  /* 0x0001960000047ab9 */ /* 0x000fe40000000800 */
[----:B------:R-:W-:Y:S01]  /*a4e0*/  FMUL R7, R4, UR5 ;  /* 0x0000000504077c20 */ /* 0x000fe20008400000 */
[--C-:B------:R-:W-:Y:S02]  /*a4f0*/  SHF.R.U64 R12, R10, UR6, R5.reuse ;  /* 0x000000060a0c7c19 */ /* 0x100fe40008001205 */
[----:B------:R-:W-:Y:S01]  /*a500*/  SHF.R.U32.HI R5, RZ, UR6, R5 ;  /* 0x00000006ff057c19 */ /* 0x000fe20008011605 */
[----:B------:R1:W4:Y:S01]  /*a510*/  F2I.U32.TRUNC.NTZ R14, R7 ;  /* 0x00000007000e7305 */ /* 0x000322000020f000 */
[----:B---3--:R-:W-:-:S02]  /*a520*/  IMAD.MOV R8, RZ, RZ, -R8 ;  /* 0x000000ffff087224 */ /* 0x008fc400078e0a08 */
[--C-:B------:R-:W-:Y:S02]  /*a530*/  SHF.R.U64 R11, R12, UR4, R5.reuse ;  /* 0x000000040c0b7c19 */ /* 0x100fe40008001205 */
[----:B------:R-:W-:Y:S01]  /*a540*/  SHF.R.U32.HI R5, RZ, UR4, R5 ;  /* 0x00000004ff057c19 */ /* 0x000fe20008011605 */
[----:B0-----:R-:W-:Y:S02]  /*a550*/  IMAD R3, R6, R8, R3 ;  /* 0x0000000806037224 */ /* 0x001fe400078e0203 */
[----:B------:R-:W-:Y:S01]  /*a560*/  IMAD.MOV.U32 R4, RZ, RZ, R11 ;  /* 0x000000ffff047224 */ /* 0x000fe200078e000b */
[----:B-12-4-:R-:W-:Y:S06]  /*a570*/  @!P0 BRA `(.L_x_315) ;  /* 0x0000000000288947 */ /* 0x016fec0003800000 */
        /* <DEDUP_REMOVED lines=10> */
.L_x_315:
[----:B------:R-:W-:Y:S01]  /*a620*/  ISETP.NE.AND P0, PT, R2, 0x1, PT ;  /* 0x000000010200780c */ /* 0x000fe20003f05270 */
[----:B------:R-:W-:Y:S01]  /*a630*/  ULDC UR4, c[0x0][0x648] ;  /* 0x0001920000047ab9 */ /* 0x000fe20000000800 */
[----:B------:R-:W-:Y:S01]  /*a640*/  IMAD.MOV R14, RZ, RZ, -R14 ;  /* 0x000000ffff0e7224 */ /* 0x000fe200078e0a0e */
[----:B------:R-:W-:Y:S01]  /*a650*/  SHF.R.U64 R5, R4, UR4, R5 ;  /* 0x0000000404057c19 */ /* 0x000fe20008001205 */
[----:B------:R-:W-:Y:S01]  /*a660*/  ULDC UR4, c[0x0][0x638] ;  /* 0x00018e0000047ab9 */ /* 0x000fe20000000800 */
[----:B------:R-:W-:Y:S01]  /*a670*/  LOP3.LUT R12, R12, UR38, RZ, 0xc0, !PT ;  /* 0x000000260c0c7c12 */ /* 0x000fe2000f8ec0ff */
[----:B------:R-:W-:Y:S01]  /*a680*/  ULDC UR5, c[0x0][0x610] ;  /* 0x0001840000057ab9 */ /* 0x000fe20000000800 */
[----:B------:R-:W-:-:S03]  /*a690*/  LOP3.LUT R22, R10, UR39, RZ, 0xc0, !PT ;  /* 0x000000270a167c12 */ /* 0x000fc6000f8ec0ff */
[----:B------:R-:W-:-:S03]  /*a6a0*/  IMAD R12, R5, UR37, R12 ;  /* 0x00000025050c7c24 */ /* 0x000fc6000f8e020c */
[----:B------:R-:W-:Y:S02]  /*a6b0*/  @P0 IMAD R3, R13, R14, R0 ;  /* 0x0000000e0d030224 */ /* 0x000fe400078e0200 */
[----:B------:R-:W-:Y:S02]  /*a6c0*/  IMAD.MOV R0, RZ, RZ, -R5 ;  /* 0x000000ffff007224 */ /* 0x000fe400078e0a05 */
[----:B------:R-:W-:Y:S02]  /*a6d0*/  IMAD R3, R12, UR5, R3 ;  /* 0x000000050c037c24 */ /* 0x000fe4000f8e0203 */
[----:B------:R-:W-:Y:S01]  /*a6e0*/  IMAD R11, R0, UR4, R11 ;  /* 0x00000004000b7c24 */ /* 0x000fe2000f8e020b */
[----:B------:R-:W-:Y:S01]  /*a6f0*/  ULDC UR4, c[0x0][0x600] ;  /* 0x0001800000047ab9 */ /* 0x000fe20000000800 */
[----:B------:R-:W-:Y:S02]  /*a700*/  IMAD.MOV.U32 R0, RZ, RZ, 0x1 ;  /* 0x00000001ff007424 */ /* 0x000fe400078e00ff */
[----:B------:R-:W-:-:S05]  /*a710*/  IMAD R22, R11, UR4, R22 ;  /* 0x000000040b167c24 */ /* 0x000fca000f8e0216 */
[----:B------:R-:W-:Y:S02]  /*a720*/  SEL R18, R22, R3, !P0 ;  /* 0x0000000316127207 */ /* 0x000fe40004000000 */
[----:B------:R-:W-:-:S07]  /*a730*/  SEL R22, R3, R22, !P0 ;  /* 0x0000001603167207 */ /* 0x000fce0004000000 */
.L_x_313:
[----:B------:R-:W-:Y:S05]  /*a740*/  BSYNC B0 ;  /* 0x0000000000007941 */ /* 0x000fea0003800000 */
.L_x_312:
[----:B------:R-:W-:-:S13]  /*a750*/  LOP3.LUT P0, RZ, R0, 0xff, RZ, 0xc0, !PT ;  /* 0x000000ff00ff7812 */ /* 0x000fda000780c0ff */
[----:B------:R-:W-:Y:S05]  /*a760*/  @P0 BRA `(.L_x_316) ;  /* 0xfffffff000040947 */ /* 0x000fea000383ffff */
[----:B------:R-:W-:Y:S05]  /*a770*/  BSYNC B7 ;  /* 0x0000000000077941 */ /* 0x000fea0003800000 */
.L_x_302:
[----:B------:R-:W-:-:S03]  /*a780*/  UMOV UR4, 0xffffffff ;  /* 0xffffffff00047882 */ /* 0x000fc60000000000 */
[----:B------:R-:W-:Y:S05]  /*a790*/  BRA.DIV UR4, `(.L_x_317) ;  /* 0x00000006049c7947 */ /* 0x000fea000b800000 */
[----:B------:R-:W-:-:S13]  /*a7a0*/  ELECT P6, URZ, PT ;  /* 0x00000000003f782f */ /* 0x000fda00038c0000 */
.L_x_336:
[----:B------:R-:W-:Y:S04]  /*a7b0*/  BSSY B0, `(.L_x_318) ;  /* 0x0000035000007945 */ /* 0x000fe80003800000 */
[----:B------:R-:W-:Y:S05]  /*a7c0*/  @!P6 BRA `(.L_x_319) ;  /* 0x0000000000cce947 */ /* 0x000fea0003800000 */
[----:B------:R-:W-:-:S04]  /*a7d0*/  ULOP3.LUT UR4, UR49, 0x2, URZ, 0xfc, !UPT ;  /* 0x0000000231047892 */ /* 0x000fc8000f8efc3f */
[----:B------:R-:W-:-:S06]  /*a7e0*/  UISETP.NE.AND UP0, UPT, UR4, 0x3, UPT ;  /* 0x000000030400788c */ /* 0x000fcc000bf05270 */
[----:B------:R-:W-:-:S13]  /*a7f0*/  PLOP3.LUT P0, PT, PT, PT, UP0, 0x80, 0x0 ;  /* 0x000000000000781c */ /* 0x000fda0003f0f008 */
[----:B------:R-:W-:Y:S05]  /*a800*/  @!P0 BRA `(.L_x_320) ;  /* 0x0000000000048947 */ /* 0x000fea0003800000 */
[----:B------:R-:W-:Y:S01]  /*a810*/  BPT.TRAP 0x1 ;  /* 0x000000040000795c */ /* 0x000fe20000300000 */
.L_x_320:
[----:B------:R-:W0:Y:S01]  /*a820*/  S2R R3, SR_CgaCtaId ;  /* 0x0000000000037919 */ /* 0x000e220000008800 */
[----:B------:R-:W-:Y:S02]  /*a830*/  MOV R0, 0x400 ;  /* 0x0000040000007802 */ /* 0x000fe40000000f00 */
[----:B------:R-:W-:Y:S02]  /*a840*/  SHF.L.U32 R2, R25, 0x1f, RZ ;  /* 0x0000001f19027819 */ /* 0x000fe400000006ff */
[----:B0-----:R-:W-:-:S05]  /*a850*/  LEA R3, R3, R0, 0x18 ;  /* 0x0000000003037211 */ /* 0x001fca00078ec0ff */
[----:B------:R-:W-:-:S04]  /*a860*/  VIADD R3, R3, 0x28 ;  /* 0x0000002803037836 */ /* 0x000fc80000000000 */
[C---:B------:R-:W-:Y:S02]  /*a870*/  IMAD R5, R26.reuse, 0x8, R3 ;  /* 0x000000081a057824 */ /* 0x040fe400078e0203 */
[----:B------:R-:W-:Y:S02]  /*a880*/  VIADD R26, R26, 0x1 ;  /* 0x000000011a1a7836 */ /* 0x000fe40000000000 */
[----:B------:R-:W0:Y:S03]  /*a890*/  SYNCS.PHASECHK.TRANS64.TRYWAIT P0, [R5+URZ], R2 ;  /* 0x00000002050075a7 */ /* 0x000e26000800017f */
[----:B------:R-:W-:-:S04]  /*a8a0*/  ISETP.NE.AND P1, PT, R26, 0x5, PT ;  /* 0x000000051a00780c */ /* 0x000fc80003f25270 */
[----:B------:R-:W-:Y:S02]  /*a8b0*/  SEL R0, RZ, 0x1, P1 ;  /* 0x00000001ff007807 */ /* 0x000fe40000800000 */
[----:B------:R-:W-:Y:S02]  /*a8c0*/  SEL R26, R26, RZ, P1 ;  /* 0x000000ff1a1a7207 */ /* 0x000fe40000800000 */
[----:B------:R-:W-:-:S03]  /*a8d0*/  LOP3.LUT R25, R25, R0, RZ, 0x3c, !PT ;  /* 0x0000000019197212 */ /* 0x000fc600078e3cff */
[----:B------:R-:W-:Y:S01]  /*a8e0*/  IMAD R7, R26, 0x8, R3 ;  /* 0x000000081a077824 */ /* 0x000fe200078e0203 */
[----:B------:R-:W-:Y:S01]  /*a8f0*/  SHF.L.U32 R4, R25, 0x1f, RZ ;  /* 0x0000001f19047819 */ /* 0x000fe200000006ff */
[----:B0-----:R-:W-:Y:S06]  /*a900*/  @!P0 BRA `(.L_x_321) ;  /* 0x0000000400608947 */ /* 0x001fec0003800000 */
.L_x_337:
[----:B------:R-:W1:Y:S01]  /*a910*/  SYNCS.PHASECHK.TRANS64.TRYWAIT P0, [R7+URZ], R4 ;  /* 0x00000004070075a7 */ /* 0x000e62000800017f */
[----:B------:R-:W-:-:S05]  /*a920*/  VIADD R0, R26, 0x1 ;  /* 0x000000011a007836 */ /* 0x000fca0000000000 */
[----:B------:R-:W-:-:S04]  /*a930*/  ISETP.NE.AND P1, PT, R0, 0x5, PT ;  /* 0x000000050000780c */ /* 0x000fc80003f25270 */
[----:B0-----:R-:W-:Y:S02]  /*a940*/  SEL R2, RZ, 0x1, P1 ;  /* 0x00000001ff027807 */ /* 0x001fe40000800000 */
[----:B------:R-:W-:Y:S02]  /*a950*/  SEL R0, R0, RZ, P1 ;  /* 0x000000ff00007207 */ /* 0x000fe40000800000 */
[----:B------:R-:W-:-:S03]  /*a960*/  LOP3.LUT R25, R25, R2, RZ, 0x3c, !PT ;  /* 0x0000000219197212 */ /* 0x000fc600078e3cff */
[----:B------:R-:W-:Y:S01]  /*a970*/  IMAD R6, R0, 0x8, R3 ;  /* 0x0000000800067824 */ /* 0x000fe200078e0203 */
[----:B------:R-:W-:Y:S01]  /*a980*/  SHF.L.U32 R5, R25, 0x1f, RZ ;  /* 0x0000001f19057819 */ /* 0x000fe200000006ff */
[----:B-1----:R-:W-:Y:S06]  /*a990*/  @!P0 BRA `(.L_x_322) ;  /* 0x0000000400508947 */ /* 0x002fec0003800000 */
.L_x_338:
[----:B------:R-:W1:Y:S01]  /*a9a0*/  SYNCS.PHASECHK.TRANS64.TRYWAIT P0, [R6+URZ], R5 ;  /* 0x00000005060075a7 */ /* 0x000e62000800017f */
[----:B------:R-:W-:-:S05]  /*a9b0*/  VIADD R0, R0, 0x1 ;  /* 0x0000000100007836 */ /* 0x000fca0000000000 */
[----:B------:R-:W-:-:S04]  /*a9c0*/  ISETP.NE.AND P1, PT, R0, 0x5, PT ;  /* 0x000000050000780c */ /* 0x000fc80003f25270 */
[----:B------:R-:W-:Y:S02]  /*a9d0*/  SEL R2, RZ, 0x1, P1 ;  /* 0x00000001ff027807 */ /* 0x000fe40000800000 */
[----:B------:R-:W-:Y:S02]  /*a9e0*/  SEL R0, R0, RZ, P1 ;  /* 0x000000ff00007207 */ /* 0x000fe40000800000 */
[----:B------:R-:W-:-:S03]  /*a9f0*/  LOP3.LUT R25, R25, R2, RZ, 0x3c, !PT ;  /* 0x0000000219197212 */ /* 0x000fc600078e3cff */
[----:B0-----:R-:W-:Y:S01]  /*aa00*/  IMAD R7, R0, 0x8, R3 ;  /* 0x0000000800077824 */ /* 0x001fe200078e0203 */
[----:B------:R-:W-:Y:S01]  /*aa10*/  SHF.L.U32 R4, R25, 0x1f, RZ ;  /* 0x0000001f19047819 */ /* 0x000fe200000006ff */
[----:B-1----:R-:W-:Y:S06]  /*aa20*/  @!P0 BRA `(.L_x_323) ;  /* 0x0000000400408947 */ /* 0x002fec0003800000 */
.L_x_339:
[----:B------:R-:W1:Y:S01]  /*aa30*/  SYNCS.PHASECHK.TRANS64.TRYWAIT P0, [R7+URZ], R4 ;  /* 0x00000004070075a7 */ /* 0x000e62000800017f */
[----:B------:R-:W-:-:S05]  /*aa40*/  VIADD R0, R0, 0x1 ;  /* 0x0000000100007836 */ /* 0x000fca0000000000 */
[----:B------:R-:W-:-:S04]  /*aa50*/  ISETP.NE.AND P1, PT, R0, 0x5, PT ;  /* 0x000000050000780c */ /* 0x000fc80003f25270 */
[----:B------:R-:W-:Y:S02]  /*aa60*/  SEL R2, RZ, 0x1, P1 ;  /* 0x00000001ff027807 */ /* 0x000fe40000800000 */
[----:B------:R-:W-:Y:S02]  /*aa70*/  SEL R0, R0, RZ, P1 ;  /* 0x000000ff00007207 */ /* 0x000fe40000800000 */
[----:B------:R-:W-:Y:S01]  /*aa80*/  LOP3.LUT R2, R25, R2, RZ, 0x3c, !PT ;  /* 0x0000000219027212 */ /* 0x000fe200078e3cff */
[----:B-1----:R-:W-:Y:S06]  /*aa90*/  @!P0 BRA `(.L_x_324) ;  /* 0x0000000400388947 */ /* 0x002fec0003800000 */
.L_x_340:
[----:B------:R-:W-:Y:S01]  /*aaa0*/  IMAD R3, R0, 0x8, R3 ;  /* 0x0000000800037824 */ /* 0x000fe200078e0203 */
[----:B------:R-:W-:-:S07]  /*aab0*/  SHF.L.U32 R0, R2, 0x1f, RZ ;  /* 0x0000001f02007819 */ /* 0x000fce00000006ff */
.L_x_325:
[----:B--2---:R2:W3:Y:S02]  /*aac0*/  SYNCS.PHASECHK.TRANS64.TRYWAIT P0, [R3+URZ], R0 ;  /* 0x00000000030075a7 */ /* 0x0044e4000800017f */
[----:B---3--:R-:W-:Y:S05]  /*aad0*/  @!P0 NANOSLEEP.SYNCS 0x989680 ;  /* 0x009896800000895d */ /* 0x008fea0003900000 */
[----:B------:R-:W3:Y:S02]  /*aae0*/  @!P0 SYNCS.PHASECHK.TRANS64 P0, [R3+URZ], R0 ;  /* 0x00000000030085a7 */ /* 0x000ee4000800007f */
[----:B---3--:R-:W-:Y:S05]  /*aaf0*/  @!P0 BRA `(.L_x_325) ;  /* 0xfffffffc00f08947 */ /* 0x008fea000383ffff */
.L_x_319:
[----:B------:R-:W-:Y:S05]  /*ab00*/  BSYNC B0 ;  /* 0x0000000000007941 */ /* 0x000fea0003800000 */
.L_x_318:
[----:B------:R-:W-:Y:S05]  /*ab10*/  EXIT ;  /* 0x000000000000794d */ /* 0x000fea0003800000 */
.L_x_15:
[----:B0-----:R-:W-:-:S04]  /*ab20*/  IMAD.U32 R3, RZ, RZ, UR43 ;  /* 0x0000002bff037e24 */ /* 0x001fc8000f8e00ff */
[----:B------:R0:W1:Y:S03]  /*ab30*/  SYNCS.PHASECHK.TRANS64.TRYWAIT P0, [R3+URZ], R0 ;  /* 0x00000000030075a7 */ /* 0x000066000800017f */
[----:B-1----:R-:W-:Y:S05]  /*ab40*/  @!P0 NANOSLEEP.SYNCS 0x989680 ;  /* 0x009896800000895d */ /* 0x002fea0003900000 */
[----:B------:R-:W1:Y:S02]  /*ab50*/  @!P0 SYNCS.PHASECHK.TRANS64 P0, [R3+URZ], R0 ;  /* 0x00000000030085a7 */ /* 0x000e64000800007f */
[----:B-1----:R-:W-:Y:S05]  /*ab60*/  @!P0 BRA `(.L_x_15) ;  /* 0xfffffffc00ec8947 */ /* 0x002fea000383ffff */
[----:B------:R-:W-:Y:S05]  /*ab70*/  BRA `(.L_x_326) ;  /* 0xffffff6800707947 */ /* 0x000fea000383ffff */
.L_x_19:
[----:B------:R-:W-:Y:S01]  /*ab80*/  CS2R R12, SRZ ;  /* 0x00000000000c7805 */ /* 0x000fe2000001ff00 */
[----:B------:R-:W-:Y:S02]  /*ab90*/  IMAD.MOV.U32 R11, RZ, RZ, 0x1f ;  /* 0x0000001fff0b7424 */ /* 0x000fe400078e00ff */
[----:B------:R-:W-:-:S07]  /*aba0*/  IMAD.MOV.U32 R15, RZ, RZ, -0x1 ;  /* 0xffffffffff0f7424 */ /* 0x000fce00078e00ff */
[----:B-----5:R-:W-:Y:S05]  /*abb0*/  WARPSYNC.COLLECTIVE R15, `(.L_x_327) ;  /* 0x000000000f087348 */ /* 0x020fea0003c00000 */
[----:B------:R0:W1:Y:S02]  /*abc0*/  SHFL.IDX P6, R14, R13, R12, R11 ;  /* 0x0000000c0d0e7389 */ /* 0x00006400000c000b */
[----:B01---5:R-:W-:Y:S01]  /*abd0*/  ENDCOLLECTIVE ;  /* 0x000000000000791b */ /* 0x023fe20003800000 */
.L_x_327:
[----:B------:R-:W-:Y:S05]  /*abe0*/  BRA `(.L_x_328) ;  /* 0xffffff6c00407947 */ /* 0x000fea000383ffff */
.L_x_23:
[----:B-1----:R1:W2:Y:S02]  /*abf0*/  SYNCS.PHASECHK.TRANS64.TRYWAIT P1, [R3+URZ], R0 ;  /* 0x00000000030075a7 */ /* 0x0022a4000802017f */
[----:B--2---:R-:W-:Y:S05]  /*ac00*/  @!P1 NANOSLEEP.SYNCS 0x989680 ;  /* 0x009896800000995d */ /* 0x004fea0003900000 */
[----:B------:R-:W2:Y:S02]  /*ac10*/  @!P1 SYNCS.PHASECHK.TRANS64 P1, [R3+URZ], R0 ;  /* 0x00000000030095a7 */ /* 0x000ea4000802007f */
[----:B--2---:R-:W-:Y:S05]  /*ac20*/  @!P1 BRA `(.L_x_23) ;  /* 0xfffffffc00f09947 */ /* 0x004fea000383ffff */
[----:B------:R-:W-:Y:S05]  /*ac30*/  BRA `(.L_x_22) ;  /* 0xffffff6c005c7947 */ /* 0x000fea000383ffff */
.L_x_28:
[----:B0-----:R0:W1:Y:S02]  /*ac40*/  SYNCS.PHASECHK.TRANS64.TRYWAIT P1, [R4+URZ], R7 ;  /* 0x00000007040075a7 */ /* 0x001064000802017f */
[----:B-1----:R-:W-:Y:S05]  /*ac50*/  @!P1 NANOSLEEP.SYNCS 0x989680 ;  /* 0x009896800000995d */ /* 0x002fea0003900000 */
[----:B------:R-:W1:Y:S02]  /*ac60*/  @!P1 SYNCS.PHASECHK.TRANS64 P1, [R4+URZ], R7 ;  /* 0x00000007040095a7 */ /* 0x000e64000802007f */
[----:B-1----:R-:W-:Y:S05]  /*ac70*/  @!P1 BRA `(.L_x_28) ;  /* 0xfffffffc00f09947 */ /* 0x002fea000383ffff */
[----:B------:R-:W-:Y:S05]  /*ac80*/  BRA `(.L_x_27) ;  /* 0xffffff7000787947 */ /* 0x000fea000383ffff */
.L_x_36:
[----:B------:R0:W0:Y:S02]  /*ac90*/  SYNCS.PHASECHK.TRANS64.TRYWAIT P1, [R10+URZ], R13 ;  /* 0x0000000d0a0075a7 */ /* 0x000024000802017f */
[----:B0-----:R-:W-:Y:S05]  /*aca0*/  @!P1 NANOSLEEP.SYNCS 0x989680 ;  /* 0x009896800000995d */ /* 0x001fea0003900000 */
[----:B------:R-:W0:Y:S02]  /*acb0*/  @!P1 SYNCS.PHASECHK.TRANS64 P1, [R10+URZ], R13 ;  /* 0x0000000d0a0095a7 */ /* 0x000e24000802007f */
[----:B0-----:R-:W-:Y:S05]  /*acc0*/  @!P1 BRA `(.L_x_36) ;  /* 0xfffffffc00f09947 */ /* 0x001fea000383ffff */
[----:B------:R-:W-:Y:S05]  /*acd0*/  BRA `(.L_x_35) ;  /* 0xffffff7400b47947 */ /* 0x000fea000383ffff */
.L_x_42:
[----:B0-----:R-:W-:-:S04]  /*ace0*/  IMAD.U32 R3, RZ, RZ, UR43 ;  /* 0x0000002bff037e24 */ /* 0x001fc8000f8e00ff */
[----:B------:R0:W2:Y:S03]  /*acf0*/  SYNCS.PHASECHK.TRANS64.TRYWAIT P0, [R3+URZ+0x10], R0 ;  /* 0x00001000030075a7 */ /* 0x0000a6000800017f */
[----:B--2---:R-:W-:Y:S05]  /*ad00*/  @!P0 NANOSLEEP.SYNCS 0x989680 ;  /* 0x009896800000895d */ /* 0x004fea0003900000 */
[----:B------:R-:W2:Y:S02]  /*ad10*/  @!P0 SYNCS.PHASECHK.TRANS64 P0, [R3+URZ+0x10], R0 ;  /* 0x00001000030085a7 */ /* 0x000ea4000800007f */
[----:B--2---:R-:W-:Y:S05]  /*ad20*/  @!P0 BRA `(.L_x_42) ;  /* 0xfffffffc00ec8947 */ /* 0x004fea000383ffff */
[----:B------:R-:W-:Y:S05]  /*ad30*/  BRA `(.L_x_329) ;  /* 0xffffff7c00487947 */ /* 0x000fea000383ffff */
.L_x_303:
[----:B------:R-:W-:Y:S01]  /*ad40*/  BSSY B0, `(.L_x_330) ;  /* 0x0000006000007945 */ /* 0x000fe20003800000 */
[----:B------:R-:W-:-:S07]  /*ad50*/  IMAD.MOV.U32 R15, RZ, RZ, -0x1 ;  /* 0xffffffffff0f7424 */ /* 0x000fce00078e00ff */
[----:B-----5:R-:W-:Y:S05]  /*ad60*/  WARPSYNC.COLLECTIVE R15, `(.L_x_331) ;  /* 0x000000000f0c7348 */ /* 0x020fea0003c00000 */
[----:B------:R-:W-:Y:S02]  /*ad70*/  ELECT P6, UR62, PT ;  /* 0x00000000003e782f */ /* 0x000fe400038c0000 */
[----:B------:R-:W-:Y:S01]  /*ad80*/  MOV R14, UR62 ;  /* 0x0000003e000e7c02 */ /* 0x000fe20008000f00 */
[----:B-----5:R-:W-:Y:S10]  /*ad90*/  ENDCOLLECTIVE ;  /* 0x000000000000791b */ /* 0x020ff40003800000 */
.L_x_331:
[----:B------:R-:W-:Y:S05]  /*ada0*/  BSYNC B0 ;  /* 0x0000000000007941 */ /* 0x000fea0003800000 */
.L_x_330:
[----:B------:R-:W-:Y:S05]  /*adb0*/  BRA `(.L_x_332) ;  /* 0xffffffe8007c7947 */ /* 0x000fea000383ffff */
.L_x_308:
[----:B0-----:R0:W2:Y:S02]  /*adc0*/  SYNCS.PHASECHK.TRANS64.TRYWAIT P0, [R7+URZ+0x28], R4 ;  /* 0x00002804070075a7 */ /* 0x0010a4000800017f */
[----:B--2---:R-:W-:Y:S05]  /*add0*/  @!P0 NANOSLEEP.SYNCS 0x989680 ;  /* 0x009896800000895d */ /* 0x004fea0003900000 */
[----:B------:R-:W2:Y:S02]  /*ade0*/  @!P0 SYNCS.PHASECHK.TRANS64 P0, [R7+URZ+0x28], R4 ;  /* 0x00002804070085a7 */ /* 0x000ea4000800007f */
[----:B--2---:R-:W-:Y:S05]  /*adf0*/  @!P0 BRA `(.L_x_308) ;  /* 0xfffffffc00f08947 */ /* 0x004fea000383ffff */
[----:B------:R-:W-:Y:S05]  /*ae00*/  BRA `(.L_x_333) ;  /* 0xffffffec006c7947 */ /* 0x000fea000383ffff */
.L_x_317:
[----:B------:R-:W-:Y:S01]  /*ae10*/  BSSY B0, `(.L_x_334) ;  /* 0x0000006000007945 */ /* 0x000fe20003800000 */
[----:B------:R-:W-:-:S07]  /*ae20*/  IMAD.MOV.U32 R15, RZ, RZ, -0x1 ;  /* 0xffffffffff0f7424 */ /* 0x000fce00078e00ff */
[----:B-----5:R-:W-:Y:S05]  /*ae30*/  WARPSYNC.COLLECTIVE R15, `(.L_x_335) ;  /* 0x000000000f0c7348 */ /* 0x020fea0003c00000 */
[----:B------:R-:W-:Y:S02]  /*ae40*/  ELECT P6, UR62, PT ;  /* 0x00000000003e782f */ /* 0x000fe400038c0000 */
[----:B------:R-:W-:Y:S01]  /*ae50*/  MOV R14, UR62 ;  /* 0x0000003e000e7c02 */ /* 0x000fe20008000f00 */
[----:B-----5:R-:W-:Y:S10]  /*ae60*/  ENDCOLLECTIVE ;  /* 0x000000000000791b */ /* 0x020ff40003800000 */
.L_x_335:
[----:B------:R-:W-:Y:S05]  /*ae70*/  BSYNC B0 ;  /* 0x0000000000007941 */ /* 0x000fea0003800000 */
.L_x_334:
[----:B------:R-:W-:Y:S05]  /*ae80*/  BRA `(.L_x_336) ;  /* 0xfffffff800487947 */ /* 0x000fea000383ffff */
.L_x_321:
[----:B0-----:R0:W1:Y:S02]  /*ae90*/  SYNCS.PHASECHK.TRANS64.TRYWAIT P0, [R5+URZ], R2 ;  /* 0x00000002050075a7 */ /* 0x001064000800017f */
[----:B-1----:R-:W-:Y:S05]  /*aea0*/  @!P0 NANOSLEEP.SYNCS 0x989680 ;  /* 0x009896800000895d */ /* 0x002fea0003900000 */
[----:B------:R-:W1:Y:S02]  /*aeb0*/  @!P0 SYNCS.PHASECHK.TRANS64 P0, [R5+URZ], R2 ;  /* 0x00000002050085a7 */ /* 0x000e64000800007f */
[----:B-1----:R-:W-:Y:S05]  /*aec0*/  @!P0 BRA `(.L_x_321) ;  /* 0xfffffffc00f08947 */ /* 0x002fea000383ffff */
[----:B------:R-:W-:Y:S05]  /*aed0*/  BRA `(.L_x_337) ;  /* 0xfffffff8008c7947 */ /* 0x000fea000383ffff */
.L_x_322:
[----:B0-----:R0:W1:Y:S02]  /*aee0*/  SYNCS.PHASECHK.TRANS64.TRYWAIT P0, [R7+URZ], R4 ;  /* 0x00000004070075a7 */ /* 0x001064000800017f */
[----:B-1----:R-:W-:Y:S05]  /*aef0*/  @!P0 NANOSLEEP.SYNCS 0x989680 ;  /* 0x009896800000895d */ /* 0x002fea0003900000 */
[----:B------:R-:W1:Y:S02]  /*af00*/  @!P0 SYNCS.PHASECHK.TRANS64 P0, [R7+URZ], R4 ;  /* 0x00000004070085a7 */ /* 0x000e64000800007f */
[----:B-1----:R-:W-:Y:S05]  /*af10*/  @!P0 BRA `(.L_x_322) ;  /* 0xfffffffc00f08947 */ /* 0x002fea000383ffff */
[----:B------:R-:W-:Y:S05]  /*af20*/  BRA `(.L_x_338) ;  /* 0xfffffff8009c7947 */ /* 0x000fea000383ffff */
.L_x_323:
[----:B0-----:R0:W1:Y:S02]  /*af30*/  SYNCS.PHASECHK.TRANS64.TRYWAIT P0, [R6+URZ], R5 ;  /* 0x00000005060075a7 */ /* 0x001064000800017f */
[----:B-1----:R-:W-:Y:S05]  /*af40*/  @!P0 NANOSLEEP.SYNCS 0x989680 ;  /* 0x009896800000895d */ /* 0x002fea0003900000 */
[----:B------:R-:W1:Y:S02]  /*af50*/  @!P0 SYNCS.PHASECHK.TRANS64 P0, [R6+URZ], R5 ;  /* 0x00000005060085a7 */ /* 0x000e64000800007f */
[----:B-1----:R-:W-:Y:S05]  /*af60*/  @!P0 BRA `(.L_x_323) ;  /* 0xfffffffc00f08947 */ /* 0x002fea000383ffff */
[----:B------:R-:W-:Y:S05]  /*af70*/  BRA `(.L_x_339) ;  /* 0xfffffff800ac7947 */ /* 0x000fea000383ffff */
.L_x_324:
[----:B-1----:R1:W2:Y:S02]  /*af80*/  SYNCS.PHASECHK.TRANS64.TRYWAIT P0, [R7+URZ], R4 ;  /* 0x00000004070075a7 */ /* 0x0022a4000800017f */
[----:B--2---:R-:W-:Y:S05]  /*af90*/  @!P0 NANOSLEEP.SYNCS 0x989680 ;  /* 0x009896800000895d */ /* 0x004fea0003900000 */
[----:B------:R-:W2:Y:S02]  /*afa0*/  @!P0 SYNCS.PHASECHK.TRANS64 P0, [R7+URZ], R4 ;  /* 0x00000004070085a7 */ /* 0x000ea4000800007f */
[----:B--2---:R-:W-:Y:S05]  /*afb0*/  @!P0 BRA `(.L_x_324) ;  /* 0xfffffffc00f08947 */ /* 0x004fea000383ffff */
[----:B------:R-:W-:Y:S05]  /*afc0*/  BRA `(.L_x_340) ;  /* 0xfffffff800b47947 */ /* 0x000fea000383ffff */
.L_x_341:
[----:B------:R-:W-:-:S00]  /*afd0*/  BRA `(.L_x_341) ;  /* 0xfffffffc00fc7947 */ /* 0x000fc0000383ffff */
[----:B------:R-:W-:-:S00]  /*afe0*/  NOP ;  /* 0x0000000000007918 */ /* 0x000fc00000000000 */
        /* <DEDUP_REMOVED lines=9> */
.L_x_342:


//--------------------- .nv.global.init           --------------------------
	.section	.nv.global.init,"aw",@progbits
.nv.global.init:
	.type		$str$24,@object
	.size		$str$24,($str$25 - $str$24)
$str$24:
        /*0000*/ 	.byte	0x28, 0x61, 0x64, 0x64, 0x72, 0x65, 0x73, 0x73, 0x20, 0x26, 0x20, 0x6d, 0x61, 0x73, 0x6b, 0x29
        /*0010*/ 	.byte	0x20, 0x3d, 0x3d, 0x20, 0x30, 0x00
	.type		$str$25,@object
	.size		$str$25,(__unnamed_1 - $str$25)
$str$25:
        /*0016*/ 	.byte	0x2f, 0x74, 0x6d, 0x70, 0x2f, 0x63, 0x75, 0x74, 0x6c, 0x61, 0x73, 0x73, 0x5f, 0x73, 0x77, 0x65
        /*0026*/ 	.byte	0x65, 0x70, 0x5f, 0x73, 0x72, 0x63, 0x2f, 0x69, 0x6e, 0x63, 0x6c, 0x75, 0x64, 0x65, 0x2f, 0x63
        /*0036*/ 	.byte	0x75, 0x74, 0x65, 0x2f, 0x70, 0x6f, 0x69, 0x6e, 0x74, 0x65, 0x72, 0x5f, 0x66, 0x6c, 0x61, 0x67
        /*0046*/ 	.byte	0x67, 0x65, 0x64, 0x2e, 0x68, 0x70, 0x70, 0x00
	.type		__unnamed_1,@object
	.size		__unnamed_1,(__unnamed_2 - __unnamed_1)
__unnamed_1:
        /*004e*/ 	.byte	0x61, 0x75, 0x74, 0x6f, 0x20, 0x63, 0x75, 0x74, 0x65, 0x3a, 0x3a, 0x61, 0x73, 0x5f, 0x70, 0x6f
        /* <DEDUP_REMOVED lines=27> */
        /*020e*/ 	.byte	0x30, 0x34, 0x38, 0x3e, 0x3e, 0x3e, 0x3e, 0x3e, 0x20, 0x26, 0x5d, 0x00
	.type		__unnamed_2,@object
	.size		__unnamed_2,(.L_1 - __unnamed_2)
__unnamed_2:
        /* <DEDUP_REMOVED lines=28> */
        /*03da*/ 	.byte	0x3c, 0x38, 0x31, 0x39, 0x32, 0x3e, 0x3e, 0x3e, 0x3e, 0x3e, 0x20, 0x26, 0x5d, 0x00
.L_1:


//--------------------- .nv.shared._ZN7cutlass13device_kernelINS_4gemm6kernel13GemmUniversalIN4cute5tupleIJiiiiEEENS1_10collective13CollectiveMmaINS1_39MainloopSm90TmaGmmaRmemAWarpSpecializedILi5ENS5_IJNS4_1CILi1EEESB_SB_EEENS1_32KernelTmaWarpSpecializedPingpongEEENS5_IJNSA_ILi64EEENSA_ILi256EEENSA_ILi32EEEEEEfNS5_IJSB_llEEEfNS5_IJlSB_lEEENS4_8TiledMMAINS4_8MMA_AtomIJNS4_4SM904GMMA30MMA_64x256x8_F32TF32TF32_RS_TNILNSO_7ScaleInE1ELSQ_1EEEEEENS4_6LayoutISC_NS5_IJNSA_ILi0EEESU_SU_EEEEENS5_IJNS4_10UnderscoreESX_SX_EEEEENS4_13SM90_TMA_LOADENS4_14ComposedLayoutINS4_7SwizzleILi1ELi4ELi3EEENS4_18smem_ptr_flag_bitsILi32EEENST_INS5_IJNSA_ILi8EEES16_EEENS5_IJSB_S16_EEEEEEENS4_9Copy_AtomIJNS4_39AutoVectorizingCopyWithAssumedAlignmentILi128EEEfEEENS4_8identityES10_NS11_INS12_ILi3ELi4ELi3EEES15_NST_INS5_IJS16_SH_EEENS5_IJSH_SB_EEEEEEEvS1F_EENS_8epilogue10collective6detail29Sm90TmaWarpSpecializedAdapterINS1N_15DefaultEpilogueIfSK_SK_NS1M_6thread17LinearCombinationIfLi1EffLNS1R_9ScaleType4KindE0ELNS_15FloatRoundStyleE2EfEENS1_15EpilogueDefaultEEEEEvvEEEEvNT_6ParamsE --------------------------
	.section	.nv.shared._ZN7cutlass13device_kernelINS_4gemm6kernel13GemmUniversalIN4cute5tupleIJiiiiEEENS1_10collective13CollectiveMmaINS1_39MainloopSm90TmaGmmaRmemAWarpSpecializedILi5ENS5_IJNS4_1CILi1EEESB_SB_EEENS1_32KernelTmaWarpSpecializedPingpongEEENS5_IJNSA_ILi64EEENSA_ILi256EEENSA_ILi32EEEEEEfNS5_IJSB_llEEEfNS5_IJlSB_lEEENS4_8TiledMMAINS4_8MMA_AtomIJNS4_4SM904GMMA30MMA_64x256x8_F32TF32TF32_RS_TNILNSO_7ScaleInE1ELSQ_1EEEEEENS4_6LayoutISC_NS5_IJNSA_ILi0EEESU_SU_EEEEENS5_IJNS4_10UnderscoreESX_SX_EEEEENS4_13SM90_TMA_LOADENS4_14ComposedLayoutINS4_7SwizzleILi1ELi4ELi3EEENS4_18smem_ptr_flag_bitsILi32EEENST_INS5_IJNSA_ILi8EEES16_EEENS5_IJSB_S16_EEEEEEENS4_9Copy_AtomIJNS4_39AutoVectorizingCopyWithAssumedAlignmentILi128EEEfEEENS4_8identityES10_NS11_INS12_ILi3ELi4ELi3EEES15_NST_INS5_IJS16_SH_EEENS5_IJSH_SB_EEEEEEEvS1F_EENS_8epilogue10collective6detail29Sm90TmaWarpSpecializedAdapterINS1N_15DefaultEpilogueIfSK_SK_NS1M_6thread17LinearCombinationIfLi1EffLNS1R_9ScaleType4KindE0ELNS_15FloatRoundStyleE2EfEENS1_15EpilogueDefaultEEEEEvvEEEEvNT_6ParamsE,"aw",@nobits
	.sectionflags	@""
	.align	16
	.zero		1024


//--------------------- .nv.shared.reserved.0     --------------------------
	.section	.nv.shared.reserved.0,"aw",@nobits
	.weak		__nv_reservedSMEM_offset_0_alias
	.size		__nv_reservedSMEM_offset_0_alias, 0, 0
	.other		__nv_reservedSMEM_offset_0_alias,@"STO_CUDA_RESERVED_SHARED STV_DEFAULT"
__nv_reservedSMEM_offset_0_alias:
	.zero		0


//--------------------- .nv.global                --------------------------
	.section	.nv.global,"aw",@nobits
.nv.global:
	.type		_ZN40_INTERNAL_ff638a49_4_k_cu_1aaea84b_344084cute1_E,@object
	.size		_ZN40_INTERNAL_ff638a49_4_k_cu_1aaea84b_344084cute1_E,(_ZN40_INTERNAL_ff638a49_4_k_cu_1aaea84b_344084cuda3std3__45__cpo6cbeginE - _ZN40_INTERNAL_ff638a49_4_k_cu_1aaea84b_344084cute1_E)
_ZN40_INTERNAL_ff638a49_4_k_cu_1aaea84b_344084cute1_E:
	.zero		1
	.type		_ZN40_INTERNAL_ff638a49_4_k_cu_1aaea84b_344084cuda3std3__45__cpo6cbeginE,@object
	.size		_ZN40_INTERNAL_ff638a49_4_k_cu_1aaea84b_344084cuda3std3__45__cpo6cbeginE,(_ZN40_INTERNAL_ff638a49_4_k_cu_1aaea84b_344084cuda3std3__48in_placeE - _ZN40_INTERNAL_ff638a49_4_k_cu_1aaea84b_344084cuda3std3__45__cpo6cbeginE)
_ZN40_INTERNAL_ff638a49_4_k_cu_1aaea84b_344084cuda3std3__45__cpo6cbeginE:
	.zero		1
	.type		_ZN40_INTERNAL_ff638a49_4_k_cu_1aaea84b_344084cuda3std3__48in_placeE,@object
	.size		_ZN40_INTERNAL_ff638a49_4_k_cu_1aaea84b_344084cuda3std3__48in_placeE,(_ZN40_INTERNAL_ff638a49_4_k_cu_1aaea84b_344084cuda3std6ranges3__45__cpo9iter_moveE - _ZN40_INTERNAL_ff638a49_4_k_cu_1aaea84b_344084cuda3std3__48in_placeE)
_ZN40_INTERNAL_ff638a49_4_k_cu_1aaea84b_344084cuda3std3__48in_placeE:
	.zero		1
	.type		_ZN40_INTERNAL_ff638a49_4_k_cu_1aaea84b_344084cuda3std6ranges3__45__cpo9iter_moveE,@object
	.size		_ZN40_INTERNAL_ff638a49_4_k_cu_1aaea84b_344084cuda3std6ranges3__45__cpo9iter_moveE,(_ZN40_INTERNAL_ff638a49_4_k_cu_1aaea84b_344084cuda3std3__45__cpo5beginE - _ZN40_INTERNAL_ff638a49_4_k_cu_1aaea84b_344084cuda3std6ranges3__45__cpo9iter_moveE)
_ZN40_INTERNAL_ff638a49_4_k_cu_1aaea84b_344084cuda3std6ranges3__45__cpo9iter_moveE:
	.zero		1
	.type		_ZN40_INTERNAL_ff638a49_4_k_cu_1aaea84b_344084cuda3std3__45__cpo5beginE,@object
	.size		_ZN40_INTERNAL_ff638a49_4_k_cu_1aaea84b_344084cuda3std3__45__cpo5beginE,(_ZN40_INTERNAL_ff638a49_4_k_cu_1aaea84b_344084cuda3std3__442_GLOBAL__N__ff638a49_4_k_cu_1aaea84b_344086ignoreE - _ZN40_INTERNAL_ff638a49_4_k_cu_1aaea84b_344084cuda3std3__45__cpo5beginE)
_ZN40_INTERNAL_ff638a49_4_k_cu_1aaea84b_344084cuda3std3__45__cpo5beginE:
	.zero		1
	.type		_ZN40_INTERNAL_ff638a49_4_k_cu_1aaea84b_344084cuda3std3__442_GLOBAL__N__ff638a49_4_k_cu_1aaea84b_344086ignoreE,@object
	.size		_ZN40_INTERNAL_ff638a49_4_k_cu_1aaea84b_344084cuda3std3__442_GLOBAL__N__ff638a49_4_k_cu_1aaea84b_344086ignoreE,(_ZN40_INTERNAL_ff638a49_4_k_cu_1aaea84b_344084cute7productE - _ZN40_INTERNAL_ff638a49_4_k_cu_1aaea84b_344084cuda3std3__442_GLOBAL__N__ff638a49_4_k_cu_1aaea84b_344086ignoreE)
_ZN40_INTERNAL_ff638a49_4_k_cu_1aaea84b_344084cuda3std3__442_GLOBAL__N__ff638a49_4_k_cu_1aaea84b_344086ignoreE:
	.zero		1
	.type		_ZN40_INTERNAL_ff638a49_4_k_cu_1aaea84b_344084cute7productE,@object
	.size		_ZN40_INTERNAL_ff638a49_4_k_cu_1aaea84b_344084cute7productE,(_ZN40_INTERNAL_ff638a49_4_k_cu_1aaea84b_344084cuda3std3__45__cpo3endE - _ZN40_INTERNAL_ff638a49_4_k_cu_1aaea84b_344084cute7productE)
_ZN40_INTERNAL_ff638a49_4_k_cu_1aaea84b_344084cute7productE:
	.zero		1
	.type		_ZN40_INTERNAL_ff638a49_4_k_cu_1aaea84b_344084cuda3std3__45__cpo3endE,@object
	.size		_ZN40_INTERNAL_ff638a49_4_k_cu_1aaea84b_344084cuda3std3__45__cpo3endE,(_ZN40_INTERNAL_ff638a49_4_k_cu_1aaea84b_344084cuda3std3__419piecewise_constructE - _ZN40_INTERNAL_ff638a49_4_k_cu_1aaea84b_344084cuda3std3__45__cpo3endE)
_ZN40_INTERNAL_ff638a49_4_k_cu_1aaea84b_344084cuda3std3__45__cpo3endE:
	.zero		1
	.type		_ZN40_INTERNAL_ff638a49_4_k_cu_1aaea84b_344084cuda3std3__419piecewise_constructE,@object
	.size		_ZN40_INTERNAL_ff638a49_4_k_cu_1aaea84b_344084cuda3std3__419piecewise_constructE,(_ZN40_INTERNAL_ff638a49_4_k_cu_1aaea84b_344084cuda3std3__45__cpo4cendE - _ZN40_INTERNAL_ff638a49_4_k_cu_1aaea84b_344084cuda3std3__419piecewise_constructE)
_ZN40_INTERNAL_ff638a49_4_k_cu_1aaea84b_344084cuda3std3__419piecewise_constructE:
	.zero		1
	.type		_ZN40_INTERNAL_ff638a49_4_k_cu_1aaea84b_344084cuda3std3__45__cpo4cendE,@object
	.size		_ZN40_INTERNAL_ff638a49_4_k_cu_1aaea84b_344084cuda3std3__45__cpo4cendE,(_ZN40_INTERNAL_ff638a49_4_k_cu_1aaea84b_344084cuda3std6ranges3__45__cpo4swapE - _ZN40_INTERNAL_ff638a49_4_k_cu_1aaea84b_344084cuda3std3__45__cpo4cendE)
_ZN40_INTERNAL_ff638a49_4_k_cu_1aaea84b_344084cuda3std3__45__cpo4cendE:
	.zero		1
	.type		_ZN40_INTERNAL_ff638a49_4_k_cu_1aaea84b_344084cuda3std6ranges3__45__cpo4swapE,@object
	.size		_ZN40_INTERNAL_ff638a49_4_k_cu_1aaea84b_344084cuda3std6ranges3__45__cpo4swapE,(.L_9 - _ZN40_INTERNAL_ff638a49_4_k_cu_1aaea84b_344084cuda3std6ranges3__45__cpo4swapE)
_ZN40_INTERNAL_ff638a49_4_k_cu_1aaea84b_344084cuda3std6ranges3__45__cpo4swapE:
	.zero		1
.L_9:


//--------------------- .nv.constant0._ZN7cutlass13device_kernelINS_4gemm6kernel13GemmUniversalIN4cute5tupleIJiiiiEEENS1_10collective13CollectiveMmaINS1_39MainloopSm90TmaGmmaRmemAWarpSpecializedILi5ENS5_IJNS4_1CILi1EEESB_SB_EEENS1_32KernelTmaWarpSpecializedPingpongEEENS5_IJNSA_ILi64EEENSA_ILi256EEENSA_ILi32EEEEEEfNS5_IJSB_llEEEfNS5_IJlSB_lEEENS4_8TiledMMAINS4_8MMA_AtomIJNS4_4SM904GMMA30MMA_64x256x8_F32TF32TF32_RS_TNILNSO_7ScaleInE1ELSQ_1EEEEEENS4_6LayoutISC_NS5_IJNSA_ILi0EEESU_SU_EEEEENS5_IJNS4_10UnderscoreESX_SX_EEEEENS4_13SM90_TMA_LOADENS4_14ComposedLayoutINS4_7SwizzleILi1ELi4ELi3EEENS4_18smem_ptr_flag_bitsILi32EEENST_INS5_IJNSA_ILi8EEES16_EEENS5_IJSB_S16_EEEEEEENS4_9Copy_AtomIJNS4_39AutoVectorizingCopyWithAssumedAlignmentILi128EEEfEEENS4_8identityES10_NS11_INS12_ILi3ELi4ELi3EEES15_NST_INS5_IJS16_SH_EEENS5_IJSH_SB_EEEEEEEvS1F_EENS_8epilogue10collective6detail29Sm90TmaWarpSpecializedAdapterINS1N_15DefaultEpilogueIfSK_SK_NS1M_6thread17LinearCombinationIfLi1EffLNS1R_9ScaleType4KindE0ELNS_15FloatRoundStyleE2EfEENS1_15EpilogueDefaultEEEEEvvEEEEvNT_6ParamsE --------------------------
	.section	.nv.constant0._ZN7cutlass13device_kernelINS_4gemm6kernel13GemmUniversalIN4cute5tupleIJiiiiEEENS1_10collective13CollectiveMmaINS1_39MainloopSm90TmaGmmaRmemAWarpSpecializedILi5ENS5_IJNS4_1CILi1EEESB_SB_EEENS1_32KernelTmaWarpSpecializedPingpongEEENS5_IJNSA_ILi64EEENSA_ILi256EEENSA_ILi32EEEEEEfNS5_IJSB_llEEEfNS5_IJlSB_lEEENS4_8TiledMMAINS4_8MMA_AtomIJNS4_4SM904GMMA30MMA_64x256x8_F32TF32TF32_RS_TNILNSO_7ScaleInE1ELSQ_1EEEEEENS4_6LayoutISC_NS5_IJNSA_ILi0EEESU_SU_EEEEENS5_IJNS4_10UnderscoreESX_SX_EEEEENS4_13SM90_TMA_LOADENS4_14ComposedLayoutINS4_7SwizzleILi1ELi4ELi3EEENS4_18smem_ptr_flag_bitsILi32EEENST_INS5_IJNSA_ILi8EEES16_EEENS5_IJSB_S16_EEEEEEENS4_9Copy_AtomIJNS4_39AutoVectorizingCopyWithAssumedAlignmentILi128EEEfEEENS4_8identityES10_NS11_INS12_ILi3ELi4ELi3EEES15_NST_INS5_IJS16_SH_EEENS5_IJSH_SB_EEEEEEEvS1F_EENS_8epilogue10collective6detail29Sm90TmaWarpSpecializedAdapterINS1N_15DefaultEpilogueIfSK_SK_NS1M_6thread17LinearCombinationIfLi1EffLNS1R_9ScaleType4KindE0ELNS_15FloatRoundStyleE2EfEENS1_15EpilogueDefaultEEEEEvvEEEEvNT_6ParamsE,"a",@progbits
	.sectionflags	@""
	.align	4
.nv.constant0._ZN7cutlass13device_kernelINS_4gemm6kernel13GemmUniversalIN4cute5tupleIJiiiiEEENS1_10collective13CollectiveMmaINS1_39MainloopSm90TmaGmmaRmemAWarpSpecializedILi5ENS5_IJNS4_1CILi1EEESB_SB_EEENS1_32KernelTmaWarpSpecializedPingpongEEENS5_IJNSA_ILi64EEENSA_ILi256EEENSA_ILi32EEEEEEfNS5_IJSB_llEEEfNS5_IJlSB_lEEENS4_8TiledMMAINS4_8MMA_AtomIJNS4_4SM904GMMA30MMA_64x256x8_F32TF32TF32_RS_TNILNSO_7ScaleInE1ELSQ_1EEEEEENS4_6LayoutISC_NS5_IJNSA_ILi0EEESU_SU_EEEEENS5_IJNS4_10UnderscoreESX_SX_EEEEENS4_13SM90_TMA_LOADENS4_14ComposedLayoutINS4_7SwizzleILi1ELi4ELi3EEENS4_18smem_ptr_flag_bitsILi32EEENST_INS5_IJNSA_ILi8EEES16_EEENS5_IJSB_S16_EEEEEEENS4_9Copy_AtomIJNS4_39AutoVectorizingCopyWithAssumedAlignmentILi128EEEfEEENS4_8identityES10_NS11_INS12_ILi3ELi4ELi3EEES15_NST_INS5_IJS16_SH_EEENS5_IJSH_SB_EEEEEEEvS1F_EENS_8epilogue10collective6detail29Sm90TmaWarpSpecializedAdapterINS1N_15DefaultEpilogueIfSK_SK_NS1M_6thread17LinearCombinationIfLi1EffLNS1R_9ScaleType4KindE0ELNS_15FloatRoundStyleE2EfEENS1_15EpilogueDefaultEEEEEvvEEEEvNT_6ParamsE:
	.zero		1664


//--------------------- SYMBOLS --------------------------

	.type		.nv.reservedSmem.offset0,@object
	.size		.nv.reservedSmem.offset0,0x4
	.type		__assertfail,@function
